//
// Generated by NVIDIA NVVM Compiler
//
// Compiler Build ID: CL-36424714
// Cuda compilation tools, release 13.0, V13.0.88
// Based on NVVM 20.0.0
//

.version 9.0
.target sm_100
.address_size 64

	// .globl	_Z11dot_productPfS_S_i
.extern .shared .align 16 .b8 sdata[];

.visible .entry _Z11dot_productPfS_S_i(
	.param .u64 .ptr .align 1 _Z11dot_productPfS_S_i_param_0,
	.param .u64 .ptr .align 1 _Z11dot_productPfS_S_i_param_1,
	.param .u64 .ptr .align 1 _Z11dot_productPfS_S_i_param_2,
	.param .u32 _Z11dot_productPfS_S_i_param_3
)
{
	.reg .pred 	%p<11>;
	.reg .b32 	%r<39>;
	.reg .b32 	%f<35>;
	.reg .b64 	%rd<20>;

	ld.param.u64 	%rd3, [_Z11dot_productPfS_S_i_param_0];
	ld.param.u64 	%rd4, [_Z11dot_productPfS_S_i_param_1];
	ld.param.u64 	%rd5, [_Z11dot_productPfS_S_i_param_2];
	ld.param.u32 	%r17, [_Z11dot_productPfS_S_i_param_3];
	cvta.to.global.u64 	%rd1, %rd5;
	cvta.to.global.u64 	%rd2, %rd4;
	mov.u32 	%r1, %tid.x;
	mov.u32 	%r38, %ntid.x;
	mov.u32 	%r18, %ctaid.x;
	mad.lo.s32 	%r36, %r18, %r38, %r1;
	mov.u32 	%r19, %nctaid.x;
	mul.lo.s32 	%r4, %r38, %r19;
	setp.ge.s32 	%p1, %r36, %r17;
	mov.f32 	%f34, 0f00000000;
	@%p1 bra 	$L__BB0_7;
	add.s32 	%r20, %r36, %r4;
	max.s32 	%r21, %r17, %r20;
	setp.lt.s32 	%p2, %r20, %r17;
	selp.u32 	%r22, 1, 0, %p2;
	add.s32 	%r23, %r20, %r22;
	sub.s32 	%r24, %r21, %r23;
	div.u32 	%r25, %r24, %r4;
	add.s32 	%r5, %r25, %r22;
	and.b32  	%r26, %r5, 3;
	setp.eq.s32 	%p3, %r26, 3;
	mov.f32 	%f34, 0f00000000;
	@%p3 bra 	$L__BB0_4;
	add.s32 	%r27, %r5, 1;
	and.b32  	%r28, %r27, 3;
	neg.s32 	%r34, %r28;
	mov.f32 	%f34, 0f00000000;
$L__BB0_3:
	.pragma "nounroll";
	mul.wide.s32 	%rd6, %r36, 4;
	add.s64 	%rd7, %rd1, %rd6;
	add.s64 	%rd8, %rd2, %rd6;
	ld.global.f32 	%f12, [%rd8];
	ld.global.f32 	%f13, [%rd7];
	fma.rn.f32 	%f34, %f12, %f13, %f34;
	add.s32 	%r36, %r36, %r4;
	add.s32 	%r34, %r34, 1;
	setp.ne.s32 	%p4, %r34, 0;
	@%p4 bra 	$L__BB0_3;
$L__BB0_4:
	setp.lt.u32 	%p5, %r5, 3;
	@%p5 bra 	$L__BB0_7;
	mul.wide.s32 	%rd12, %r4, 4;
	shl.b32 	%r29, %r4, 2;
$L__BB0_6:
	mul.wide.s32 	%rd9, %r36, 4;
	add.s64 	%rd10, %rd2, %rd9;
	ld.global.f32 	%f14, [%rd10];
	add.s64 	%rd11, %rd1, %rd9;
	ld.global.f32 	%f15, [%rd11];
	fma.rn.f32 	%f16, %f14, %f15, %f34;
	add.s64 	%rd13, %rd10, %rd12;
	ld.global.f32 	%f17, [%rd13];
	add.s64 	%rd14, %rd11, %rd12;
	ld.global.f32 	%f18, [%rd14];
	fma.rn.f32 	%f19, %f17, %f18, %f16;
	add.s64 	%rd15, %rd13, %rd12;
	ld.global.f32 	%f20, [%rd15];
	add.s64 	%rd16, %rd14, %rd12;
	ld.global.f32 	%f21, [%rd16];
	fma.rn.f32 	%f22, %f20, %f21, %f19;
	add.s64 	%rd17, %rd15, %rd12;
	ld.global.f32 	%f23, [%rd17];
	add.s64 	%rd18, %rd16, %rd12;
	ld.global.f32 	%f24, [%rd18];
	fma.rn.f32 	%f34, %f23, %f24, %f22;
	add.s32 	%r36, %r29, %r36;
	setp.lt.s32 	%p6, %r36, %r17;
	@%p6 bra 	$L__BB0_6;
$L__BB0_7:
	shl.b32 	%r30, %r1, 2;
	mov.u32 	%r31, sdata;
	add.s32 	%r14, %r31, %r30;
	st.shared.f32 	[%r14], %f34;
	barrier.sync 	0;
	setp.lt.u32 	%p7, %r38, 2;
	@%p7 bra 	$L__BB0_11;
$L__BB0_8:
	shr.u32 	%r16, %r38, 1;
	setp.ge.u32 	%p8, %r1, %r16;
	@%p8 bra 	$L__BB0_10;
	shl.b32 	%r32, %r16, 2;
	add.s32 	%r33, %r14, %r32;
	ld.shared.f32 	%f25, [%r33];
	ld.shared.f32 	%f26, [%r14];
	add.f32 	%f27, %f25, %f26;
	st.shared.f32 	[%r14], %f27;
$L__BB0_10:
	barrier.sync 	0;
	setp.gt.u32 	%p9, %r38, 3;
	mov.u32 	%r38, %r16;
	@%p9 bra 	$L__BB0_8;
$L__BB0_11:
	setp.ne.s32 	%p10, %r1, 0;
	@%p10 bra 	$L__BB0_13;
	ld.shared.f32 	%f28, [sdata];
	cvta.to.global.u64 	%rd19, %rd3;
	atom.global.add.f32 	%f29, [%rd19], %f28;
$L__BB0_13:
	ret;

}
	// .globl	_Z14convolution_1dPfS_S_iiPbf
.visible .entry _Z14convolution_1dPfS_S_iiPbf(
	.param .u64 .ptr .align 1 _Z14convolution_1dPfS_S_iiPbf_param_0,
	.param .u64 .ptr .align 1 _Z14convolution_1dPfS_S_iiPbf_param_1,
	.param .u64 .ptr .align 1 _Z14convolution_1dPfS_S_iiPbf_param_2,
	.param .u32 _Z14convolution_1dPfS_S_iiPbf_param_3,
	.param .u32 _Z14convolution_1dPfS_S_iiPbf_param_4,
	.param .u64 .ptr .align 1 _Z14convolution_1dPfS_S_iiPbf_param_5,
	.param .f32 _Z14convolution_1dPfS_S_iiPbf_param_6
)
{
	.reg .pred 	%p<61>;
	.reg .b32 	%r<85>;
	.reg .b32 	%f<87>;
	.reg .b64 	%rd<33>;

	ld.param.u64 	%rd11, [_Z14convolution_1dPfS_S_iiPbf_param_0];
	ld.param.u64 	%rd12, [_Z14convolution_1dPfS_S_iiPbf_param_1];
	ld.param.u64 	%rd13, [_Z14convolution_1dPfS_S_iiPbf_param_2];
	ld.param.u32 	%r27, [_Z14convolution_1dPfS_S_iiPbf_param_3];
	ld.param.u32 	%r28, [_Z14convolution_1dPfS_S_iiPbf_param_4];
	ld.param.f32 	%f49, [_Z14convolution_1dPfS_S_iiPbf_param_6];
	cvta.to.global.u64 	%rd1, %rd12;
	cvta.to.global.u64 	%rd2, %rd13;
	cvta.to.global.u64 	%rd3, %rd11;
	mov.u32 	%r29, %tid.x;
	mov.u32 	%r30, %ntid.x;
	mov.u32 	%r31, %ctaid.x;
	mad.lo.s32 	%r83, %r31, %r30, %r29;
	mov.u32 	%r32, %nctaid.x;
	mul.lo.s32 	%r2, %r30, %r32;
	setp.ge.s32 	%p1, %r83, %r27;
	@%p1 bra 	$L__BB1_51;
	setp.lt.s32 	%p2, %r28, 1;
	@%p2 bra 	$L__BB1_45;
	and.b32  	%r3, %r28, 7;
	add.s32 	%r4, %r3, -1;
	and.b32  	%r5, %r28, 3;
	and.b32  	%r6, %r28, 2147483640;
	and.b32  	%r7, %r28, 1;
$L__BB1_3:
	setp.lt.u32 	%p8, %r28, 8;
	mul.wide.s32 	%rd22, %r83, 4;
	add.s64 	%rd4, %rd3, %rd22;
	mov.b32 	%r79, 0;
	st.global.u32 	[%rd4], %r79;
	mov.f32 	%f77, 0f00000000;
	@%p8 bra 	$L__BB1_22;
	mov.b32 	%r77, 0;
	mov.f32 	%f77, 0f00000000;
$L__BB1_5:
	.pragma "nounroll";
	setp.lt.s32 	%p9, %r83, %r77;
	sub.s32 	%r47, %r83, %r77;
	setp.ge.s32 	%p10, %r47, %r27;
	mul.wide.s32 	%rd23, %r47, 4;
	add.s64 	%rd5, %rd1, %rd23;
	or.pred  	%p11, %p9, %p10;
	mov.f32 	%f69, %f49;
	@%p11 bra 	$L__BB1_7;
	ld.global.f32 	%f69, [%rd5];
$L__BB1_7:
	mul.wide.u32 	%rd24, %r77, 4;
	add.s64 	%rd6, %rd2, %rd24;
	ld.global.f32 	%f52, [%rd6];
	fma.rn.f32 	%f4, %f69, %f52, %f77;
	st.global.f32 	[%rd4], %f4;
	not.b32 	%r48, %r77;
	setp.le.s32 	%p12, %r83, %r77;
	add.s32 	%r49, %r83, %r48;
	setp.ge.s32 	%p13, %r49, %r27;
	or.pred  	%p14, %p12, %p13;
	mov.f32 	%f70, %f49;
	@%p14 bra 	$L__BB1_9;
	ld.global.f32 	%f70, [%rd5+-4];
$L__BB1_9:
	ld.global.f32 	%f53, [%rd6+4];
	fma.rn.f32 	%f7, %f70, %f53, %f4;
	st.global.f32 	[%rd4], %f7;
	add.s32 	%r50, %r77, 2;
	setp.lt.s32 	%p15, %r83, %r50;
	sub.s32 	%r51, %r83, %r50;
	setp.ge.s32 	%p16, %r51, %r27;
	or.pred  	%p17, %p15, %p16;
	mov.f32 	%f71, %f49;
	@%p17 bra 	$L__BB1_11;
	ld.global.f32 	%f71, [%rd5+-8];
$L__BB1_11:
	ld.global.f32 	%f54, [%rd6+8];
	fma.rn.f32 	%f10, %f71, %f54, %f7;
	st.global.f32 	[%rd4], %f10;
	add.s32 	%r52, %r77, 3;
	setp.lt.s32 	%p18, %r83, %r52;
	sub.s32 	%r53, %r83, %r52;
	setp.ge.s32 	%p19, %r53, %r27;
	or.pred  	%p20, %p18, %p19;
	mov.f32 	%f72, %f49;
	@%p20 bra 	$L__BB1_13;
	ld.global.f32 	%f72, [%rd5+-12];
$L__BB1_13:
	ld.global.f32 	%f55, [%rd6+12];
	fma.rn.f32 	%f13, %f72, %f55, %f10;
	st.global.f32 	[%rd4], %f13;
	add.s32 	%r54, %r77, 4;
	setp.lt.s32 	%p21, %r83, %r54;
	sub.s32 	%r55, %r83, %r54;
	setp.ge.s32 	%p22, %r55, %r27;
	or.pred  	%p23, %p21, %p22;
	mov.f32 	%f73, %f49;
	@%p23 bra 	$L__BB1_15;
	ld.global.f32 	%f73, [%rd5+-16];
$L__BB1_15:
	ld.global.f32 	%f56, [%rd6+16];
	fma.rn.f32 	%f16, %f73, %f56, %f13;
	st.global.f32 	[%rd4], %f16;
	add.s32 	%r56, %r77, 5;
	setp.lt.s32 	%p24, %r83, %r56;
	sub.s32 	%r57, %r83, %r56;
	setp.ge.s32 	%p25, %r57, %r27;
	or.pred  	%p26, %p24, %p25;
	mov.f32 	%f74, %f49;
	@%p26 bra 	$L__BB1_17;
	ld.global.f32 	%f74, [%rd5+-20];
$L__BB1_17:
	ld.global.f32 	%f57, [%rd6+20];
	fma.rn.f32 	%f19, %f74, %f57, %f16;
	st.global.f32 	[%rd4], %f19;
	add.s32 	%r58, %r77, 6;
	setp.lt.s32 	%p27, %r83, %r58;
	sub.s32 	%r59, %r83, %r58;
	setp.ge.s32 	%p28, %r59, %r27;
	or.pred  	%p29, %p27, %p28;
	mov.f32 	%f75, %f49;
	@%p29 bra 	$L__BB1_19;
	ld.global.f32 	%f75, [%rd5+-24];
$L__BB1_19:
	ld.global.f32 	%f58, [%rd6+24];
	fma.rn.f32 	%f22, %f75, %f58, %f19;
	st.global.f32 	[%rd4], %f22;
	add.s32 	%r60, %r77, 7;
	setp.lt.s32 	%p30, %r83, %r60;
	sub.s32 	%r61, %r83, %r60;
	setp.ge.s32 	%p31, %r61, %r27;
	or.pred  	%p32, %p30, %p31;
	mov.f32 	%f76, %f49;
	@%p32 bra 	$L__BB1_21;
	ld.global.f32 	%f76, [%rd5+-28];
$L__BB1_21:
	ld.global.f32 	%f59, [%rd6+28];
	fma.rn.f32 	%f77, %f76, %f59, %f22;
	st.global.f32 	[%rd4], %f77;
	add.s32 	%r77, %r77, 8;
	setp.ne.s32 	%p33, %r77, %r6;
	mov.u32 	%r79, %r6;
	@%p33 bra 	$L__BB1_5;
$L__BB1_22:
	setp.eq.s32 	%p34, %r3, 0;
	@%p34 bra 	$L__BB1_44;
	setp.lt.u32 	%p35, %r4, 3;
	@%p35 bra 	$L__BB1_33;
	setp.lt.s32 	%p36, %r83, %r79;
	sub.s32 	%r63, %r83, %r79;
	setp.ge.s32 	%p37, %r63, %r27;
	mul.wide.s32 	%rd25, %r63, 4;
	add.s64 	%rd7, %rd1, %rd25;
	or.pred  	%p38, %p36, %p37;
	mov.f32 	%f78, %f49;
	@%p38 bra 	$L__BB1_26;
	ld.global.f32 	%f78, [%rd7];
$L__BB1_26:
	mul.wide.u32 	%rd26, %r79, 4;
	add.s64 	%rd8, %rd2, %rd26;
	ld.global.f32 	%f60, [%rd8];
	fma.rn.f32 	%f29, %f78, %f60, %f77;
	st.global.f32 	[%rd4], %f29;
	not.b32 	%r65, %r79;
	setp.le.s32 	%p39, %r83, %r79;
	add.s32 	%r66, %r83, %r65;
	setp.ge.s32 	%p40, %r66, %r27;
	or.pred  	%p41, %p39, %p40;
	mov.f32 	%f79, %f49;
	@%p41 bra 	$L__BB1_28;
	ld.global.f32 	%f79, [%rd7+-4];
$L__BB1_28:
	ld.global.f32 	%f61, [%rd8+4];
	fma.rn.f32 	%f32, %f79, %f61, %f29;
	st.global.f32 	[%rd4], %f32;
	add.s32 	%r68, %r79, 2;
	setp.lt.s32 	%p42, %r83, %r68;
	sub.s32 	%r69, %r83, %r68;
	setp.ge.s32 	%p43, %r69, %r27;
	or.pred  	%p44, %p42, %p43;
	mov.f32 	%f80, %f49;
	@%p44 bra 	$L__BB1_30;
	ld.global.f32 	%f80, [%rd7+-8];
$L__BB1_30:
	ld.global.f32 	%f62, [%rd8+8];
	fma.rn.f32 	%f35, %f80, %f62, %f32;
	st.global.f32 	[%rd4], %f35;
	add.s32 	%r71, %r79, 3;
	setp.lt.s32 	%p45, %r83, %r71;
	sub.s32 	%r72, %r83, %r71;
	setp.ge.s32 	%p46, %r72, %r27;
	or.pred  	%p47, %p45, %p46;
	mov.f32 	%f81, %f49;
	@%p47 bra 	$L__BB1_32;
	ld.global.f32 	%f81, [%rd7+-12];
$L__BB1_32:
	ld.global.f32 	%f63, [%rd8+12];
	fma.rn.f32 	%f77, %f81, %f63, %f35;
	st.global.f32 	[%rd4], %f77;
	add.s32 	%r79, %r79, 4;
$L__BB1_33:
	setp.eq.s32 	%p48, %r5, 0;
	@%p48 bra 	$L__BB1_44;
	setp.eq.s32 	%p49, %r5, 1;
	@%p49 bra 	$L__BB1_40;
	setp.lt.s32 	%p50, %r83, %r79;
	sub.s32 	%r73, %r83, %r79;
	setp.ge.s32 	%p51, %r73, %r27;
	mul.wide.s32 	%rd27, %r73, 4;
	add.s64 	%rd9, %rd1, %rd27;
	or.pred  	%p52, %p50, %p51;
	mov.f32 	%f83, %f49;
	@%p52 bra 	$L__BB1_37;
	ld.global.f32 	%f83, [%rd9];
$L__BB1_37:
	mul.wide.u32 	%rd28, %r79, 4;
	add.s64 	%rd10, %rd2, %rd28;
	ld.global.f32 	%f64, [%rd10];
	fma.rn.f32 	%f42, %f83, %f64, %f77;
	st.global.f32 	[%rd4], %f42;
	not.b32 	%r74, %r79;
	setp.le.s32 	%p53, %r83, %r79;
	add.s32 	%r75, %r83, %r74;
	setp.ge.s32 	%p54, %r75, %r27;
	or.pred  	%p55, %p53, %p54;
	mov.f32 	%f84, %f49;
	@%p55 bra 	$L__BB1_39;
	ld.global.f32 	%f84, [%rd9+-4];
$L__BB1_39:
	ld.global.f32 	%f65, [%rd10+4];
	fma.rn.f32 	%f77, %f84, %f65, %f42;
	st.global.f32 	[%rd4], %f77;
	add.s32 	%r79, %r79, 2;
$L__BB1_40:
	setp.eq.s32 	%p56, %r7, 0;
	@%p56 bra 	$L__BB1_44;
	setp.lt.s32 	%p57, %r83, %r79;
	sub.s32 	%r16, %r83, %r79;
	setp.ge.s32 	%p58, %r16, %r27;
	or.pred  	%p59, %p57, %p58;
	mov.f32 	%f86, %f49;
	@%p59 bra 	$L__BB1_43;
	mul.wide.s32 	%rd29, %r16, 4;
	add.s64 	%rd30, %rd1, %rd29;
	ld.global.f32 	%f86, [%rd30];
$L__BB1_43:
	mul.wide.u32 	%rd31, %r79, 4;
	add.s64 	%rd32, %rd2, %rd31;
	ld.global.f32 	%f66, [%rd32];
	fma.rn.f32 	%f67, %f86, %f66, %f77;
	st.global.f32 	[%rd4], %f67;
$L__BB1_44:
	add.s32 	%r83, %r83, %r2;
	setp.lt.s32 	%p60, %r83, %r27;
	@%p60 bra 	$L__BB1_3;
	bra.uni 	$L__BB1_51;
$L__BB1_45:
	add.s32 	%r33, %r83, %r2;
	max.s32 	%r34, %r27, %r33;
	setp.lt.s32 	%p3, %r33, %r27;
	selp.u32 	%r35, 1, 0, %p3;
	add.s32 	%r36, %r33, %r35;
	sub.s32 	%r37, %r34, %r36;
	div.u32 	%r38, %r37, %r2;
	add.s32 	%r18, %r38, %r35;
	and.b32  	%r39, %r18, 3;
	setp.eq.s32 	%p4, %r39, 3;
	@%p4 bra 	$L__BB1_48;
	add.s32 	%r41, %r18, 1;
	and.b32  	%r19, %r41, 3;
	mov.b32 	%r82, 0;
$L__BB1_47:
	.pragma "nounroll";
	mul.wide.s32 	%rd14, %r83, 4;
	add.s64 	%rd15, %rd3, %rd14;
	mov.b32 	%r42, 0;
	st.global.u32 	[%rd15], %r42;
	add.s32 	%r83, %r83, %r2;
	add.s32 	%r82, %r82, 1;
	setp.ne.s32 	%p5, %r82, %r19;
	@%p5 bra 	$L__BB1_47;
$L__BB1_48:
	setp.lt.u32 	%p6, %r18, 3;
	@%p6 bra 	$L__BB1_51;
	mul.wide.s32 	%rd18, %r2, 4;
	shl.b32 	%r44, %r2, 2;
$L__BB1_50:
	mul.wide.s32 	%rd16, %r83, 4;
	add.s64 	%rd17, %rd3, %rd16;
	mov.b32 	%r43, 0;
	st.global.u32 	[%rd17], %r43;
	add.s64 	%rd19, %rd17, %rd18;
	st.global.u32 	[%rd19], %r43;
	add.s64 	%rd20, %rd19, %rd18;
	st.global.u32 	[%rd20], %r43;
	add.s64 	%rd21, %rd20, %rd18;
	st.global.u32 	[%rd21], %r43;
	add.s32 	%r83, %r44, %r83;
	setp.lt.s32 	%p7, %r83, %r27;
	@%p7 bra 	$L__BB1_50;
$L__BB1_51:
	ret;

}


// ===== COMPILED SASS (sm_100) =====

	.target	sm_100

	.elftype	@"ET_EXEC"


//--------------------- .note.nv.tkinfo           --------------------------
	.section	.note.nv.tkinfo,"",@"SHT_NOTE"
	.sectionflags	@"SHF_NOTE_NV_TKINFO"
	.tkinfo
        /*0018*/ 	.word	0x00000002
        /*0030*/ 	.string	""
        /*0030*/ 	.string	"ptxas"
        /*0030*/ 	.string	"Cuda compilation tools, release 13.0, V13.0.88"
        /*0030*/ 	.string	"Build cuda_13.0.r13.0/compiler.36424714_0"
        /*0030*/ 	.string	"-arch sm_100 -m 64 "



//--------------------- .note.nv.cuinfo           --------------------------
	.section	.note.nv.cuinfo,"",@"SHT_NOTE"
	.sectionflags	@"SHF_NOTE_NV_CUINFO"
        /*0018*/ 	.short	0x0002
        /*001a*/ 	.short	0x0064
        /*001c*/ 	.short	0x0082
	.zero		2


//--------------------- .nv.info                  --------------------------
	.section	.nv.info,"",@"SHT_CUDA_INFO"
	.align	4


	//----- nvinfo : EIATTR_REGCOUNT
	.align		4
        /*0000*/ 	.byte	0x04, 0x2f
        /*0002*/ 	.short	(.L_1 - .L_0)
	.align		4
.L_0:
        /*0004*/ 	.word	index@(_Z11dot_productPfS_S_i)
        /*0008*/ 	.word	0x00000019


	//----- nvinfo : EIATTR_FRAME_SIZE
	.align		4
.L_1:
        /*000c*/ 	.byte	0x04, 0x11
        /*000e*/ 	.short	(.L_3 - .L_2)
	.align		4
.L_2:
        /*0010*/ 	.word	index@(_Z11dot_productPfS_S_i)
        /*0014*/ 	.word	0x00000000


	//----- nvinfo : EIATTR_REGCOUNT
	.align		4
.L_3:
        /*0018*/ 	.byte	0x04, 0x2f
        /*001a*/ 	.short	(.L_5 - .L_4)
	.align		4
.L_4:
        /*001c*/ 	.word	index@(_Z14convolution_1dPfS_S_iiPbf)
        /*0020*/ 	.word	0x00000017


	//----- nvinfo : EIATTR_FRAME_SIZE
	.align		4
.L_5:
        /*0024*/ 	.byte	0x04, 0x11
        /*0026*/ 	.short	(.L_7 - .L_6)
	.align		4
.L_6:
        /*0028*/ 	.word	index@(_Z14convolution_1dPfS_S_iiPbf)
        /*002c*/ 	.word	0x00000000


	//----- nvinfo : EIATTR_MIN_STACK_SIZE
	.align		4
.L_7:
        /*0030*/ 	.byte	0x04, 0x12
        /*0032*/ 	.short	(.L_9 - .L_8)
	.align		4
.L_8:
        /*0034*/ 	.word	index@(_Z14convolution_1dPfS_S_iiPbf)
        /*0038*/ 	.word	0x00000000


	//----- nvinfo : EIATTR_MIN_STACK_SIZE
	.align		4
.L_9:
        /*003c*/ 	.byte	0x04, 0x12
        /*003e*/ 	.short	(.L_11 - .L_10)
	.align		4
.L_10:
        /*0040*/ 	.word	index@(_Z11dot_productPfS_S_i)
        /*0044*/ 	.word	0x00000000
.L_11:


//--------------------- .nv.compat                --------------------------
	.section	.nv.compat,"",@"SHT_CUDA_COMPAT_INFO"
	.align	4
        /*0000*/ 	.byte	0x02, 0x09, 0x00, 0x00, 0x02, 0x02, 0x01, 0x00, 0x02, 0x05, 0x05, 0x00, 0x03, 0x07, 0x01, 0x01
        /*0010*/ 	.byte	0x02, 0x03, 0x00, 0x00, 0x02, 0x06, 0x01, 0x00, 0x04, 0x0b, 0x08, 0x00, 0x09, 0x00, 0x00, 0x00
        /*0020*/ 	.byte	0x00, 0x00, 0x00, 0x00


//--------------------- .nv.info._Z14convolution_1dPfS_S_iiPbf --------------------------
	.section	.nv.info._Z14convolution_1dPfS_S_iiPbf,"",@"SHT_CUDA_INFO"
	.sectionflags	@""
	.align	4


	//----- nvinfo : EIATTR_CUDA_API_VERSION
	.align		4
        /*0000*/ 	.byte	0x04, 0x37
        /*0002*/ 	.short	(.L_13 - .L_12)
.L_12:
        /*0004*/ 	.word	0x00000082


	//----- nvinfo : EIATTR_KPARAM_INFO
	.align		4
.L_13:
        /*0008*/ 	.byte	0x04, 0x17
        /*000a*/ 	.short	(.L_15 - .L_14)
.L_14:
        /*000c*/ 	.word	0x00000000
        /*0010*/ 	.short	0x0006
        /*0012*/ 	.short	0x0028
        /*0014*/ 	.byte	0x00, 0xf0, 0x11, 0x00


	//----- nvinfo : EIATTR_KPARAM_INFO
	.align		4
.L_15:
        /*0018*/ 	.byte	0x04, 0x17
        /*001a*/ 	.short	(.L_17 - .L_16)
.L_16:
        /*001c*/ 	.word	0x00000000
        /*0020*/ 	.short	0x0005
        /*0022*/ 	.short	0x0020
        /*0024*/ 	.byte	0x00, 0xf5, 0x21, 0x00


	//----- nvinfo : EIATTR_KPARAM_INFO
	.align		4
.L_17:
        /*0028*/ 	.byte	0x04, 0x17
        /*002a*/ 	.short	(.L_19 - .L_18)
.L_18:
        /*002c*/ 	.word	0x00000000
        /*0030*/ 	.short	0x0004
        /*0032*/ 	.short	0x001c
        /*0034*/ 	.byte	0x00, 0xf0, 0x11, 0x00


	//----- nvinfo : EIATTR_KPARAM_INFO
	.align		4
.L_19:
        /*0038*/ 	.byte	0x04, 0x17
        /*003a*/ 	.short	(.L_21 - .L_20)
.L_20:
        /*003c*/ 	.word	0x00000000
        /*0040*/ 	.short	0x0003
        /*0042*/ 	.short	0x0018
        /*0044*/ 	.byte	0x00, 0xf0, 0x11, 0x00


	//----- nvinfo : EIATTR_KPARAM_INFO
	.align		4
.L_21:
        /*0048*/ 	.byte	0x04, 0x17
        /*004a*/ 	.short	(.L_23 - .L_22)
.L_22:
        /*004c*/ 	.word	0x00000000
        /*0050*/ 	.short	0x0002
        /*0052*/ 	.short	0x0010
        /*0054*/ 	.byte	0x00, 0xf5, 0x21, 0x00


	//----- nvinfo : EIATTR_KPARAM_INFO
	.align		4
.L_23:
        /*0058*/ 	.byte	0x04, 0x17
        /*005a*/ 	.short	(.L_25 - .L_24)
.L_24:
        /*005c*/ 	.word	0x00000000
        /*0060*/ 	.short	0x0001
        /*0062*/ 	.short	0x0008
        /*0064*/ 	.byte	0x00, 0xf5, 0x21, 0x00


	//----- nvinfo : EIATTR_KPARAM_INFO
	.align		4
.L_25:
        /*0068*/ 	.byte	0x04, 0x17
        /*006a*/ 	.short	(.L_27 - .L_26)
.L_26:
        /*006c*/ 	.word	0x00000000
        /*0070*/ 	.short	0x0000
        /*0072*/ 	.short	0x0000
        /*0074*/ 	.byte	0x00, 0xf5, 0x21, 0x00


	//----- nvinfo : EIATTR_SPARSE_MMA_MASK
	.align		4
.L_27:
        /*0078*/ 	.byte	0x03, 0x50
        /*007a*/ 	.short	0x0000


	//----- nvinfo : EIATTR_MAXREG_COUNT
	.align		4
        /*007c*/ 	.byte	0x03, 0x1b
        /*007e*/ 	.short	0x00ff


	//----- nvinfo : EIATTR_MERCURY_ISA_VERSION
	.align		4
        /*0080*/ 	.byte	0x03, 0x5f
        /*0082*/ 	.short	0x0101


	//----- nvinfo : EIATTR_VRC_CTA_INIT_COUNT
	.align		4
        /*0084*/ 	.byte	0x02, 0x4a
	.zero		1
	.zero		1


	//----- nvinfo : EIATTR_EXIT_INSTR_OFFSETS
	.align		4
        /*0088*/ 	.byte	0x04, 0x1c
        /*008a*/ 	.short	(.L_29 - .L_28)


	//   ....[0]....
.L_28:
        /*008c*/ 	.word	0x00000090


	//   ....[1]....
        /*0090*/ 	.word	0x00000cc0


	//   ....[2]....
        /*0094*/ 	.word	0x00000f50


	//   ....[3]....
        /*0098*/ 	.word	0x00001020


	//----- nvinfo : EIATTR_CRS_STACK_SIZE
	.align		4
.L_29:
        /*009c*/ 	.byte	0x04, 0x1e
        /*009e*/ 	.short	(.L_31 - .L_30)
.L_30:
        /*00a0*/ 	.word	0x00000000


	//----- nvinfo : EIATTR_CBANK_PARAM_SIZE
	.align		4
.L_31:
        /*00a4*/ 	.byte	0x03, 0x19
        /*00a6*/ 	.short	0x002c


	//----- nvinfo : EIATTR_PARAM_CBANK
	.align		4
        /*00a8*/ 	.byte	0x04, 0x0a
        /*00aa*/ 	.short	(.L_33 - .L_32)
	.align		4
.L_32:
        /*00ac*/ 	.word	index@(.nv.constant0._Z14convolution_1dPfS_S_iiPbf)
        /*00b0*/ 	.short	0x0380
        /*00b2*/ 	.short	0x002c


	//----- nvinfo : EIATTR_SW_WAR
	.align		4
.L_33:
        /*00b4*/ 	.byte	0x04, 0x36
        /*00b6*/ 	.short	(.L_35 - .L_34)
.L_34:
        /*00b8*/ 	.word	0x00000008
.L_35:


//--------------------- .nv.info._Z11dot_productPfS_S_i --------------------------
	.section	.nv.info._Z11dot_productPfS_S_i,"",@"SHT_CUDA_INFO"
	.sectionflags	@""
	.align	4


	//----- nvinfo : EIATTR_CUDA_API_VERSION
	.align		4
        /*0000*/ 	.byte	0x04, 0x37
        /*0002*/ 	.short	(.L_37 - .L_36)
.L_36:
        /*0004*/ 	.word	0x00000082


	//----- nvinfo : EIATTR_KPARAM_INFO
	.align		4
.L_37:
        /*0008*/ 	.byte	0x04, 0x17
        /*000a*/ 	.short	(.L_39 - .L_38)
.L_38:
        /*000c*/ 	.word	0x00000000
        /*0010*/ 	.short	0x0003
        /*0012*/ 	.short	0x0018
        /*0014*/ 	.byte	0x00, 0xf0, 0x11, 0x00


	//----- nvinfo : EIATTR_KPARAM_INFO
	.align		4
.L_39:
        /*0018*/ 	.byte	0x04, 0x17
        /*001a*/ 	.short	(.L_41 - .L_40)
.L_40:
        /*001c*/ 	.word	0x00000000
        /*0020*/ 	.short	0x0002
        /*0022*/ 	.short	0x0010
        /*0024*/ 	.byte	0x00, 0xf5, 0x21, 0x00


	//----- nvinfo : EIATTR_KPARAM_INFO
	.align		4
.L_41:
        /*0028*/ 	.byte	0x04, 0x17
        /*002a*/ 	.short	(.L_43 - .L_42)
.L_42:
        /*002c*/ 	.word	0x00000000
        /*0030*/ 	.short	0x0001
        /*0032*/ 	.short	0x0008
        /*0034*/ 	.byte	0x00, 0xf5, 0x21, 0x00


	//----- nvinfo : EIATTR_KPARAM_INFO
	.align		4
.L_43:
        /*0038*/ 	.byte	0x04, 0x17
        /*003a*/ 	.short	(.L_45 - .L_44)
.L_44:
        /*003c*/ 	.word	0x00000000
        /*0040*/ 	.short	0x0000
        /*0042*/ 	.short	0x0000
        /*0044*/ 	.byte	0x00, 0xf5, 0x21, 0x00


	//----- nvinfo : EIATTR_SPARSE_MMA_MASK
	.align		4
.L_45:
        /*0048*/ 	.byte	0x03, 0x50
        /*004a*/ 	.short	0x0000


	//----- nvinfo : EIATTR_MAXREG_COUNT
	.align		4
        /*004c*/ 	.byte	0x03, 0x1b
        /*004e*/ 	.short	0x00ff


	//----- nvinfo : EIATTR_NUM_BARRIERS
	.align		4
        /*0050*/ 	.byte	0x02, 0x4c
        /*0052*/ 	.byte	0x01
	.zero		1


	//----- nvinfo : EIATTR_MERCURY_ISA_VERSION
	.align		4
        /*0054*/ 	.byte	0x03, 0x5f
        /*0056*/ 	.short	0x0101


	//----- nvinfo : EIATTR_COOP_GROUP_MASK_REGIDS
	.align		4
        /*0058*/ 	.byte	0x04, 0x29
        /*005a*/ 	.short	(.L_47 - .L_46)


	//   ....[0]....
.L_46:
        /*005c*/ 	.word	0xffffffff


	//   ....[1]....
        /*0060*/ 	.word	0xffffffff


	//----- nvinfo : EIATTR_COOP_GROUP_INSTR_OFFSETS
	.align		4
.L_47:
        /*0064*/ 	.byte	0x04, 0x28
        /*0066*/ 	.short	(.L_49 - .L_48)


	//   ....[0]....
.L_48:
        /*0068*/ 	.word	0x000005e0


	//   ....[1]....
        /*006c*/ 	.word	0x00000670


	//----- nvinfo : EIATTR_VRC_CTA_INIT_COUNT
	.align		4
.L_49:
        /*0070*/ 	.byte	0x02, 0x4a
	.zero		1
	.zero		1


	//----- nvinfo : EIATTR_EXIT_INSTR_OFFSETS
	.align		4
        /*0074*/ 	.byte	0x04, 0x1c
        /*0076*/ 	.short	(.L_51 - .L_50)


	//   ....[0]....
.L_50:
        /*0078*/ 	.word	0x000006b0


	//   ....[1]....
        /*007c*/ 	.word	0x00000720


	//----- nvinfo : EIATTR_CRS_STACK_SIZE
	.align		4
.L_51:
        /*0080*/ 	.byte	0x04, 0x1e
        /*0082*/ 	.short	(.L_53 - .L_52)
.L_52:
        /*0084*/ 	.word	0x00000000


	//----- nvinfo : EIATTR_CBANK_PARAM_SIZE
	.align		4
.L_53:
        /*0088*/ 	.byte	0x03, 0x19
        /*008a*/ 	.short	0x001c


	//----- nvinfo : EIATTR_PARAM_CBANK
	.align		4
        /*008c*/ 	.byte	0x04, 0x0a
        /*008e*/ 	.short	(.L_55 - .L_54)
	.align		4
.L_54:
        /*0090*/ 	.word	index@(.nv.constant0._Z11dot_productPfS_S_i)
        /*0094*/ 	.short	0x0380
        /*0096*/ 	.short	0x001c


	//----- nvinfo : EIATTR_SW_WAR
	.align		4
.L_55:
        /*0098*/ 	.byte	0x04, 0x36
        /*009a*/ 	.short	(.L_57 - .L_56)
.L_56:
        /*009c*/ 	.word	0x00000008
.L_57:


//--------------------- .nv.callgraph             --------------------------
	.section	.nv.callgraph,"",@"SHT_CUDA_CALLGRAPH"
	.align	4
	.sectionentsize	8
	.align		4
        /*0000*/ 	.word	0x00000000
	.align		4
        /*0004*/ 	.word	0xffffffff
	.align		4
        /*0008*/ 	.word	0x00000000
	.align		4
        /*000c*/ 	.word	0xfffffffe
	.align		4
        /*0010*/ 	.word	0x00000000
	.align		4
        /*0014*/ 	.word	0xfffffffd
	.align		4
        /*0018*/ 	.word	0x00000000
	.align		4
        /*001c*/ 	.word	0xfffffffc


//--------------------- .text._Z14convolution_1dPfS_S_iiPbf --------------------------
	.section	.text._Z14convolution_1dPfS_S_iiPbf,"ax",@progbits
	.align	128
        .global         _Z14convolution_1dPfS_S_iiPbf
        .type           _Z14convolution_1dPfS_S_iiPbf,@function
        .size           _Z14convolution_1dPfS_S_iiPbf,(.L_x_21 - _Z14convolution_1dPfS_S_iiPbf)
        .other          _Z14convolution_1dPfS_S_iiPbf,@"STO_CUDA_ENTRY STV_DEFAULT"
_Z14convolution_1dPfS_S_iiPbf:
.text._Z14convolution_1dPfS_S_iiPbf:
[----:B------:R-:W-:Y:S01]  /*0000*/  LDC R1, c[0x0][0x37c] ;  /* 0x0000df00ff017b82 */ /* 0x000fe20000000800 */
[----:B------:R-:W0:Y:S01]  /*0010*/  S2R R3, SR_TID.X ;  /* 0x0000000000037919 */ /* 0x000e220000002100 */
[----:B------:R-:W0:Y:S06]  /*0020*/  LDCU UR4, c[0x0][0x360] ;  /* 0x00006c00ff0477ac */ /* 0x000e2c0008000800 */
[----:B------:R-:W1:Y:S01]  /*0030*/  LDC R2, c[0x0][0x370] ;  /* 0x0000dc00ff027b82 */ /* 0x000e620000000800 */
[----:B------:R-:W0:Y:S01]  /*0040*/  S2R R0, SR_CTAID.X ;  /* 0x0000000000007919 */ /* 0x000e220000002500 */
[----:B------:R-:W2:Y:S01]  /*0050*/  LDCU UR5, c[0x0][0x398] ;  /* 0x00007300ff0577ac */ /* 0x000ea20008000800 */
[----:B0-----:R-:W-:-:S02]  /*0060*/  IMAD R3, R0, UR4, R3 ;  /* 0x0000000400037c24 */ /* 0x001fc4000f8e0203 */
[----:B-1----:R-:W-:-:S03]  /*0070*/  IMAD R0, R2, UR4, RZ ;  /* 0x0000000402007c24 */ /* 0x002fc6000f8e02ff */
[----:B--2---:R-:W-:-:S13]  /*0080*/  ISETP.GE.AND P0, PT, R3, UR5, PT ;  /* 0x0000000503007c0c */ /* 0x004fda000bf06270 */
[----:B------:R-:W-:Y:S05]  /*0090*/  @P0 EXIT ;  /* 0x000000000000094d */ /* 0x000fea0003800000 */
[----:B------:R-:W0:Y:S01]  /*00a0*/  LDCU UR4, c[0x0][0x39c] ;  /* 0x00007380ff0477ac */ /* 0x000e220008000800 */
[----:B------:R-:W1:Y:S01]  /*00b0*/  LDCU.64 UR8, c[0x0][0x358] ;  /* 0x00006b00ff0877ac */ /* 0x000e620008000a00 */
[----:B0-----:R-:W-:-:S09]  /*00c0*/  UISETP.GE.AND UP0, UPT, UR4, 0x1, UPT ;  /* 0x000000010400788c */ /* 0x001fd2000bf06270 */
[----:B-1----:R-:W-:Y:S05]  /*00d0*/  BRA.U !UP0, `(.L_x_0) ;  /* 0x0000000908fc7547 */ /* 0x002fea000b800000 */
[----:B------:R-:W-:Y:S02]  /*00e0*/  ULOP3.LUT UR5, UR4, 0x7, URZ, 0xc0, !UPT ;  /* 0x0000000704057892 */ /* 0x000fe4000f8ec0ff */
[----:B------:R-:W-:Y:S02]  /*00f0*/  ULOP3.LUT UR7, UR4, 0x3, URZ, 0xc0, !UPT ;  /* 0x0000000304077892 */ /* 0x000fe4000f8ec0ff */
[----:B------:R-:W-:Y:S01]  /*0100*/  UIADD3 UR6, UPT, UPT, UR5, -0x1, URZ ;  /* 0xffffffff05067890 */ /* 0x000fe2000fffe0ff */
[----:B------:R-:W0:Y:S01]  /*0110*/  LDCU UR10, c[0x0][0x398] ;  /* 0x00007300ff0a77ac */ /* 0x000e220008000800 */
[----:B------:R-:W-:Y:S02]  /*0120*/  ULOP3.LUT UR4, UR4, 0x7ffffff8, URZ, 0xc0, !UPT ;  /* 0x7ffffff804047892 */ /* 0x000fe4000f8ec0ff */
[----:B------:R-:W-:-:S11]  /*0130*/  UISETP.GE.U32.AND UP0, UPT, UR6, 0x3, UPT ;  /* 0x000000030600788c */ /* 0x000fd6000bf06070 */
.L_x_6:
[----:B-1234-:R-:W1:Y:S01]  /*0140*/  LDC.64 R4, c[0x0][0x380] ;  /* 0x0000e000ff047b82 */ /* 0x01ee620000000a00 */
[----:B------:R-:W2:Y:S01]  /*0150*/  LDCU UR6, c[0x0][0x39c] ;  /* 0x00007380ff0677ac */ /* 0x000ea20008000800 */
[----:B------:R-:W-:Y:S02]  /*0160*/  IMAD.MOV.U32 R2, RZ, RZ, RZ ;  /* 0x000000ffff027224 */ /* 0x000fe400078e00ff */
[----:B------:R-:W-:Y:S01]  /*0170*/  IMAD.MOV.U32 R7, RZ, RZ, RZ ;  /* 0x000000ffff077224 */ /* 0x000fe200078e00ff */
[----:B--2---:R-:W-:Y:S01]  /*0180*/  UISETP.GE.U32.AND UP1, UPT, UR6, 0x8, UPT ;  /* 0x000000080600788c */ /* 0x004fe2000bf26070 */
[----:B-1----:R-:W-:-:S05]  /*0190*/  IMAD.WIDE R4, R3, 0x4, R4 ;  /* 0x0000000403047825 */ /* 0x002fca00078e0204 */
[----:B------:R1:W-:Y:S03]  /*01a0*/  STG.E desc[UR8][R4.64], RZ ;  /* 0x000000ff04007986 */ /* 0x0003e6000c101908 */
[----:B------:R-:W-:Y:S05]  /*01b0*/  BRA.U !UP1, `(.L_x_1) ;  /* 0x0000000509487547 */ /* 0x000fea000b800000 */
[----:B------:R-:W2:Y:S01]  /*01c0*/  LDC.64 R8, c[0x0][0x390] ;  /* 0x0000e400ff087b82 */ /* 0x000ea20000000a00 */
[----:B------:R-:W-:Y:S02]  /*01d0*/  HFMA2 R2, -RZ, RZ, 0, 0 ;  /* 0x00000000ff027431 */ /* 0x000fe400000001ff */
[----:B------:R-:W-:-:S05]  /*01e0*/  IMAD.MOV.U32 R7, RZ, RZ, RZ ;  /* 0x000000ffff077224 */ /* 0x000fca00078e00ff */
[----:B------:R-:W3:Y:S02]  /*01f0*/  LDC.64 R10, c[0x0][0x388] ;  /* 0x0000e200ff0a7b82 */ /* 0x000ee40000000a00 */
.L_x_2:
[----:B----4-:R-:W4:Y:S01]  /*0200*/  LDCU UR6, c[0x0][0x3a8] ;  /* 0x00007500ff0677ac */ /* 0x010f220008000800 */
[----:B------:R-:W-:Y:S02]  /*0210*/  IMAD.IADD R15, R3, 0x1, -R2 ;  /* 0x00000001030f7824 */ /* 0x000fe400078e0a02 */
[----:B--2---:R-:W-:-:S03]  /*0220*/  IMAD.WIDE.U32 R12, R2, 0x4, R8 ;  /* 0x00000004020c7825 */ /* 0x004fc600078e0008 */
[C---:B0-----:R-:W-:Y:S01]  /*0230*/  ISETP.GE.AND P0, PT, R15.reuse, UR10, PT ;  /* 0x0000000a0f007c0c */ /* 0x041fe2000bf06270 */
[----:B---3--:R-:W-:Y:S01]  /*0240*/  IMAD.WIDE R14, R15, 0x4, R10 ;  /* 0x000000040f0e7825 */ /* 0x008fe200078e020a */
[----:B------:R-:W2:Y:S02]  /*0250*/  LDG.E R16, desc[UR8][R12.64] ;  /* 0x000000080c107981 */ /* 0x000ea4000c1e1900 */
[----:B------:R-:W-:Y:S02]  /*0260*/  ISETP.LT.OR P0, PT, R3, R2, P0 ;  /* 0x000000020300720c */ /* 0x000fe40000701670 */
[----:B----4-:R-:W-:-:S11]  /*0270*/  MOV R6, UR6 ;  /* 0x0000000600067c02 */ /* 0x010fd60008000f00 */
[----:B------:R-:W2:Y:S01]  /*0280*/  @!P0 LDG.E R6, desc[UR8][R14.64] ;  /* 0x000000080e068981 */ /* 0x000ea2000c1e1900 */
[----:B------:R-:W-:-:S05]  /*0290*/  LOP3.LUT R18, RZ, R2, RZ, 0x33, !PT ;  /* 0x00000002ff127212 */ /* 0x000fca00078e33ff */
[----:B------:R-:W-:-:S05]  /*02a0*/  IMAD.IADD R18, R18, 0x1, R3 ;  /* 0x0000000112127824 */ /* 0x000fca00078e0203 */
[----:B------:R-:W-:-:S04]  /*02b0*/  ISETP.GE.AND P0, PT, R18, UR10, PT ;  /* 0x0000000a12007c0c */ /* 0x000fc8000bf06270 */
[----:B------:R-:W-:Y:S01]  /*02c0*/  ISETP.LE.OR P0, PT, R3, R2, P0 ;  /* 0x000000020300720c */ /* 0x000fe20000703670 */
[----:B--2---:R-:W-:Y:S01]  /*02d0*/  FFMA R18, R16, R6, R7 ;  /* 0x0000000610127223 */ /* 0x004fe20000000007 */
[----:B------:R-:W-:-:S04]  /*02e0*/  IMAD.U32 R6, RZ, RZ, UR6 ;  /* 0x00000006ff067e24 */ /* 0x000fc8000f8e00ff */
[----:B------:R0:W-:Y:S07]  /*02f0*/  STG.E desc[UR8][R4.64], R18 ;  /* 0x0000001204007986 */ /* 0x0001ee000c101908 */
[----:B------:R-:W2:Y:S04]  /*0300*/  @!P0 LDG.E R6, desc[UR8][R14.64+-0x4] ;  /* 0xfffffc080e068981 */ /* 0x000ea8000c1e1900 */
[----:B------:R-:W2:Y:S01]  /*0310*/  LDG.E R7, desc[UR8][R12.64+0x4] ;  /* 0x000004080c077981 */ /* 0x000ea2000c1e1900 */
[----:B------:R-:W-:-:S05]  /*0320*/  IADD3 R16, PT, PT, R2, 0x2, RZ ;  /* 0x0000000202107810 */ /* 0x000fca0007ffe0ff */
[----:B------:R-:W-:-:S05]  /*0330*/  IMAD.IADD R17, R3, 0x1, -R16 ;  /* 0x0000000103117824 */ /* 0x000fca00078e0a10 */
[----:B------:R-:W-:-:S04]  /*0340*/  ISETP.GE.AND P0, PT, R17, UR10, PT ;  /* 0x0000000a11007c0c */ /* 0x000fc8000bf06270 */
[----:B------:R-:W-:Y:S01]  /*0350*/  ISETP.LT.OR P0, PT, R3, R16, P0 ;  /* 0x000000100300720c */ /* 0x000fe20000701670 */
[----:B--2---:R-:W-:Y:S01]  /*0360*/  FFMA R20, R7, R6, R18 ;  /* 0x0000000607147223 */ /* 0x004fe20000000012 */
[----:B------:R-:W-:-:S04]  /*0370*/  IMAD.U32 R6, RZ, RZ, UR6 ;  /* 0x00000006ff067e24 */ /* 0x000fc8000f8e00ff */
[----:B------:R2:W-:Y:S07]  /*0380*/  STG.E desc[UR8][R4.64], R20 ;  /* 0x0000001404007986 */ /* 0x0005ee000c101908 */
[----:B------:R-:W0:Y:S04]  /*0390*/  @!P0 LDG.E R6, desc[UR8][R14.64+-0x8] ;  /* 0xfffff8080e068981 */ /* 0x000e28000c1e1900 */
[----:B------:R-:W0:Y:S01]  /*03a0*/  LDG.E R7, desc[UR8][R12.64+0x8] ;  /* 0x000008080c077981 */ /* 0x000e22000c1e1900 */
[----:B------:R-:W-:-:S05]  /*03b0*/  IADD3 R16, PT, PT, R2, 0x3, RZ ;  /* 0x0000000302107810 */ /* 0x000fca0007ffe0ff */
[----:B------:R-:W-:-:S05]  /*03c0*/  IMAD.IADD R17, R3, 0x1, -R16 ;  /* 0x0000000103117824 */ /* 0x000fca00078e0a10 */
[----:B------:R-:W-:-:S04]  /*03d0*/  ISETP.GE.AND P0, PT, R17, UR10, PT ;  /* 0x0000000a11007c0c */ /* 0x000fc8000bf06270 */
[----:B------:R-:W-:Y:S01]  /*03e0*/  ISETP.LT.OR P0, PT, R3, R16, P0 ;  /* 0x000000100300720c */ /* 0x000fe20000701670 */
[----:B0-----:R-:W-:Y:S01]  /*03f0*/  FFMA R18, R7, R6, R20 ;  /* 0x0000000607127223 */ /* 0x001fe20000000014 */
        /* <DEDUP_REMOVED lines=40> */
[----:B------:R-:W-:-:S04]  /*0680*/  IADD3 R2, PT, PT, R2, 0x8, RZ ;  /* 0x0000000802027810 */ /* 0x000fc80007ffe0ff */
[----:B------:R-:W-:Y:S01]  /*0690*/  ISETP.NE.AND P0, PT, R2, UR4, PT ;  /* 0x0000000402007c0c */ /* 0x000fe2000bf05270 */
[----:B--2---:R-:W-:-:S05]  /*06a0*/  FFMA R7, R6, R7, R17 ;  /* 0x0000000706077223 */ /* 0x004fca0000000011 */
[----:B------:R4:W-:Y:S07]  /*06b0*/  STG.E desc[UR8][R4.64], R7 ;  /* 0x0000000704007986 */ /* 0x0009ee000c101908 */
[----:B------:R-:W-:Y:S05]  /*06c0*/  @P0 BRA `(.L_x_2) ;  /* 0xfffffff800cc0947 */ /* 0x000fea000383ffff */
[----:B------:R-:W-:-:S07]  /*06d0*/  IMAD.U32 R2, RZ, RZ, UR4 ;  /* 0x00000004ff027e24 */ /* 0x000fce000f8e00ff */
.L_x_1:
[----:B------:R-:W-:-:S09]  /*06e0*/  UISETP.NE.AND UP1, UPT, UR5, URZ, UPT ;  /* 0x000000ff0500728c */ /* 0x000fd2000bf25270 */
[----:B------:R-:W-:Y:S05]  /*06f0*/  BRA.U !UP1, `(.L_x_3) ;  /* 0x0000000509607547 */ /* 0x000fea000b800000 */
[----:B------:R-:W-:Y:S01]  /*0700*/  UISETP.NE.AND UP1, UPT, UR7, URZ, UPT ;  /* 0x000000ff0700728c */ /* 0x000fe2000bf25270 */
[----:B------:R-:W-:Y:S10]  /*0710*/  BRA.U !UP0, `(.L_x_4) ;  /* 0x0000000108a87547 */ /* 0x000ff4000b800000 */
[----:B------:R-:W2:Y:S01]  /*0720*/  LDCU UR6, c[0x0][0x398] ;  /* 0x00007300ff0677ac */ /* 0x000ea20008000800 */
[----:B------:R-:W3:Y:S01]  /*0730*/  LDC.64 R8, c[0x0][0x388] ;  /* 0x0000e200ff087b82 */ /* 0x000ee20000000a00 */
[----:B------:R-:W-:Y:S01]  /*0740*/  IMAD.IADD R13, R3, 0x1, -R2 ;  /* 0x00000001030d7824 */ /* 0x000fe200078e0a02 */
[----:B------:R-:W5:Y:S06]  /*0750*/  LDCU UR11, c[0x0][0x3a8] ;  /* 0x00007500ff0b77ac */ /* 0x000f6c0008000800 */
[----:B------:R-:W0:Y:S01]  /*0760*/  LDC.64 R10, c[0x0][0x390] ;  /* 0x0000e400ff0a7b82 */ /* 0x000e220000000a00 */
[----:B--2---:R-:W-:-:S04]  /*0770*/  ISETP.GE.AND P0, PT, R13, UR6, PT ;  /* 0x000000060d007c0c */ /* 0x004fc8000bf06270 */
[----:B------:R-:W-:Y:S02]  /*0780*/  ISETP.LT.OR P0, PT, R3, R2, P0 ;  /* 0x000000020300720c */ /* 0x000fe40000701670 */
[----:B-----5:R-:W-:Y:S01]  /*0790*/  MOV R6, UR11 ;  /* 0x0000000b00067c02 */ /* 0x020fe20008000f00 */
[----:B---3--:R-:W-:-:S04]  /*07a0*/  IMAD.WIDE R8, R13, 0x4, R8 ;  /* 0x000000040d087825 */ /* 0x008fc800078e0208 */
[----:B0-----:R-:W-:-:S06]  /*07b0*/  IMAD.WIDE.U32 R10, R2, 0x4, R10 ;  /* 0x00000004020a7825 */ /* 0x001fcc00078e000a */
[----:B------:R-:W2:Y:S04]  /*07c0*/  @!P0 LDG.E R6, desc[UR8][R8.64] ;  /* 0x0000000808068981 */ /* 0x000ea8000c1e1900 */
[----:B------:R-:W2:Y:S01]  /*07d0*/  LDG.E R12, desc[UR8][R10.64] ;  /* 0x000000080a0c7981 */ /* 0x000ea2000c1e1900 */
[----:B------:R-:W-:-:S05]  /*07e0*/  LOP3.LUT R14, RZ, R2, RZ, 0x33, !PT ;  /* 0x00000002ff0e7212 */ /* 0x000fca00078e33ff */
[----:B------:R-:W-:-:S05]  /*07f0*/  IMAD.IADD R14, R14, 0x1, R3 ;  /* 0x000000010e0e7824 */ /* 0x000fca00078e0203 */
[----:B------:R-:W-:-:S04]  /*0800*/  ISETP.GE.AND P0, PT, R14, UR6, PT ;  /* 0x000000060e007c0c */ /* 0x000fc8000bf06270 */
[----:B------:R-:W-:Y:S01]  /*0810*/  ISETP.LE.OR P0, PT, R3, R2, P0 ;  /* 0x000000020300720c */ /* 0x000fe20000703670 */
[----:B--2---:R-:W-:Y:S01]  /*0820*/  FFMA R14, R12, R6, R7 ;  /* 0x000000060c0e7223 */ /* 0x004fe20000000007 */
[----:B------:R-:W-:-:S04]  /*0830*/  IMAD.U32 R6, RZ, RZ, UR11 ;  /* 0x0000000bff067e24 */ /* 0x000fc8000f8e00ff */
[----:B------:R2:W-:Y:S07]  /*0840*/  STG.E desc[UR8][R4.64], R14 ;  /* 0x0000000e04007986 */ /* 0x0005ee000c101908 */
[----:B------:R-:W3:Y:S04]  /*0850*/  @!P0 LDG.E R6, desc[UR8][R8.64+-0x4] ;  /* 0xfffffc0808068981 */ /* 0x000ee8000c1e1900 */
[----:B----4-:R-:W3:Y:S01]  /*0860*/  LDG.E R7, desc[UR8][R10.64+0x4] ;  /* 0x000004080a077981 */ /* 0x010ee2000c1e1900 */
[----:B------:R-:W-:-:S05]  /*0870*/  IADD3 R12, PT, PT, R2, 0x2, RZ ;  /* 0x00000002020c7810 */ /* 0x000fca0007ffe0ff */
[----:B------:R-:W-:-:S05]  /*0880*/  IMAD.IADD R13, R3, 0x1, -R12 ;  /* 0x00000001030d7824 */ /* 0x000fca00078e0a0c */
[----:B------:R-:W-:-:S04]  /*0890*/  ISETP.GE.AND P0, PT, R13, UR6, PT ;  /* 0x000000060d007c0c */ /* 0x000fc8000bf06270 */
[----:B------:R-:W-:Y:S01]  /*08a0*/  ISETP.LT.OR P0, PT, R3, R12, P0 ;  /* 0x0000000c0300720c */ /* 0x000fe20000701670 */
[----:B---3--:R-:W-:Y:S01]  /*08b0*/  FFMA R16, R7, R6, R14 ;  /* 0x0000000607107223 */ /* 0x008fe2000000000e */
[----:B------:R-:W-:-:S04]  /*08c0*/  IMAD.U32 R6, RZ, RZ, UR11 ;  /* 0x0000000bff067e24 */ /* 0x000fc8000f8e00ff */
[----:B------:R2:W-:Y:S07]  /*08d0*/  STG.E desc[UR8][R4.64], R16 ;  /* 0x0000001004007986 */ /* 0x0005ee000c101908 */
[----:B------:R-:W3:Y:S04]  /*08e0*/  @!P0 LDG.E R6, desc[UR8][R8.64+-0x8] ;  /* 0xfffff80808068981 */ /* 0x000ee8000c1e1900 */
[----:B------:R-:W3:Y:S01]  /*08f0*/  LDG.E R7, desc[UR8][R10.64+0x8] ;  /* 0x000008080a077981 */ /* 0x000ee2000c1e1900 */
        /* <DEDUP_REMOVED lines=9> */
[----:B------:R-:W-:Y:S01]  /*0990*/  IADD3 R2, PT, PT, R2, 0x4, RZ ;  /* 0x0000000402027810 */ /* 0x000fe20007ffe0ff */
[----:B---3--:R-:W-:-:S05]  /*09a0*/  FFMA R7, R6, R7, R13 ;  /* 0x0000000706077223 */ /* 0x008fca000000000d */
[----:B------:R2:W-:Y:S02]  /*09b0*/  STG.E desc[UR8][R4.64], R7 ;  /* 0x0000000704007986 */ /* 0x0005e4000c101908 */
.L_x_4:
[----:B------:R-:W-:Y:S05]  /*09c0*/  BRA.U !UP1, `(.L_x_3) ;  /* 0x0000000109ac7547 */ /* 0x000fea000b800000 */
[----:B------:R-:W3:Y:S01]  /*09d0*/  LDCU UR6, c[0x0][0x39c] ;  /* 0x00007380ff0677ac */ /* 0x000ee20008000800 */
[----:B------:R-:W-:Y:S02]  /*09e0*/  UISETP.NE.AND UP1, UPT, UR7, 0x1, UPT ;  /* 0x000000010700788c */ /* 0x000fe4000bf25270 */
[----:B---3--:R-:W-:-:S07]  /*09f0*/  ULOP3.LUT UP2, URZ, UR6, 0x1, URZ, 0xc0, !UPT ;  /* 0x0000000106ff7892 */ /* 0x008fce000f84c0ff */
[----:B------:R-:W-:Y:S05]  /*0a00*/  BRA.U !UP1, `(.L_x_5) ;  /* 0x0000000109607547 */ /* 0x000fea000b800000 */
[----:B------:R-:W3:Y:S01]  /*0a10*/  LDCU UR6, c[0x0][0x398] ;  /* 0x00007300ff0677ac */ /* 0x000ee20008000800 */
[----:B------:R-:W5:Y:S01]  /*0a20*/  LDC.64 R8, c[0x0][0x388] ;  /* 0x0000e200ff087b82 */ /* 0x000f620000000a00 */
[----:B--2---:R-:W-:Y:S01]  /*0a30*/  IMAD.IADD R13, R3, 0x1, -R2 ;  /* 0x00000001030d7824 */ /* 0x004fe200078e0a02 */
[----:B------:R-:W2:Y:S06]  /*0a40*/  LDCU UR11, c[0x0][0x3a8] ;  /* 0x00007500ff0b77ac */ /* 0x000eac0008000800 */
[----:B------:R-:W0:Y:S01]  /*0a50*/  LDC.64 R10, c[0x0][0x390] ;  /* 0x0000e400ff0a7b82 */ /* 0x000e220000000a00 */
[----:B---3--:R-:W-:-:S04]  /*0a60*/  ISETP.GE.AND P0, PT, R13, UR6, PT ;  /* 0x000000060d007c0c */ /* 0x008fc8000bf06270 */
[----:B------:R-:W-:Y:S02]  /*0a70*/  ISETP.LT.OR P0, PT, R3, R2, P0 ;  /* 0x000000020300720c */ /* 0x000fe40000701670 */
[----:B--2---:R-:W-:Y:S01]  /*0a80*/  MOV R6, UR11 ;  /* 0x0000000b00067c02 */ /* 0x004fe20008000f00 */
[----:B-----5:R-:W-:-:S04]  /*0a90*/  IMAD.WIDE R8, R13, 0x4, R8 ;  /* 0x000000040d087825 */ /* 0x020fc800078e0208 */
        /* <DEDUP_REMOVED lines=8> */
[----:B----4-:R-:W-:-:S04]  /*0b20*/  MOV R7, UR11 ;  /* 0x0000000b00077c02 */ /* 0x010fc80008000f00 */
[----:B------:R3:W-:Y:S07]  /*0b30*/  STG.E desc[UR8][R4.64], R13 ;  /* 0x0000000d04007986 */ /* 0x0007ee000c101908 */
[----:B------:R-:W2:Y:S04]  /*0b40*/  @!P0 LDG.E R7, desc[UR8][R8.64+-0x4] ;  /* 0xfffffc0808078981 */ /* 0x000ea8000c1e1900 */
[----:B------:R-:W2:Y:S01]  /*0b50*/  LDG.E R6, desc[UR8][R10.64+0x4] ;  /* 0x000004080a067981 */ /* 0x000ea2000c1e1900 */
[----:B------:R-:W-:-:S02]  /*0b60*/  VIADD R2, R2, 0x2 ;  /* 0x0000000202027836 */ /* 0x000fc40000000000 */
[----:B--2---:R-:W-:-:S05]  /*0b70*/  FFMA R7, R6, R7, R13 ;  /* 0x0000000706077223 */ /* 0x004fca000000000d */
[----:B------:R3:W-:Y:S02]  /*0b80*/  STG.E desc[UR8][R4.64], R7 ;  /* 0x0000000704007986 */ /* 0x0007e4000c101908 */
.L_x_5:
[----:B------:R-:W-:Y:S05]  /*0b90*/  BRA.U !UP2, `(.L_x_3) ;  /* 0x000000010a387547 */ /* 0x000fea000b800000 */
[----:B------:R-:W5:Y:S01]  /*0ba0*/  LDCU UR6, c[0x0][0x398] ;  /* 0x00007300ff0677ac */ /* 0x000f620008000800 */
[C---:B--23--:R-:W-:Y:S01]  /*0bb0*/  IADD3 R13, PT, PT, -R2.reuse, R3, RZ ;  /* 0x00000003020d7210 */ /* 0x04cfe20007ffe1ff */
[----:B------:R-:W2:Y:S03]  /*0bc0*/  LDC.64 R10, c[0x0][0x390] ;  /* 0x0000e400ff0a7b82 */ /* 0x000ea60000000a00 */
[----:B-----5:R-:W-:Y:S01]  /*0bd0*/  ISETP.GE.AND P0, PT, R13, UR6, PT ;  /* 0x000000060d007c0c */ /* 0x020fe2000bf06270 */
[----:B------:R-:W3:Y:S03]  /*0be0*/  LDCU UR6, c[0x0][0x3a8] ;  /* 0x00007500ff0677ac */ /* 0x000ee60008000800 */
[----:B------:R-:W-:Y:S01]  /*0bf0*/  ISETP.LT.OR P0, PT, R3, R2, P0 ;  /* 0x000000020300720c */ /* 0x000fe20000701670 */
[----:B--2---:R-:W-:-:S06]  /*0c00*/  IMAD.WIDE.U32 R10, R2, 0x4, R10 ;  /* 0x00000004020a7825 */ /* 0x004fcc00078e000a */
[----:B------:R-:W4:Y:S06]  /*0c10*/  LDG.E R10, desc[UR8][R10.64] ;  /* 0x000000080a0a7981 */ /* 0x000f2c000c1e1900 */
[----:B------:R-:W2:Y:S01]  /*0c20*/  @!P0 LDC.64 R8, c[0x0][0x388] ;  /* 0x0000e200ff088b82 */ /* 0x000ea20000000a00 */
[----:B---3--:R-:W-:Y:S02]  /*0c30*/  IMAD.U32 R2, RZ, RZ, UR6 ;  /* 0x00000006ff027e24 */ /* 0x008fe4000f8e00ff */
[----:B--2---:R-:W-:-:S05]  /*0c40*/  @!P0 IMAD.WIDE R8, R13, 0x4, R8 ;  /* 0x000000040d088825 */ /* 0x004fca00078e0208 */
[----:B------:R-:W4:Y:S02]  /*0c50*/  @!P0 LDG.E R2, desc[UR8][R8.64] ;  /* 0x0000000808028981 */ /* 0x000f24000c1e1900 */
[----:B----4-:R-:W-:-:S05]  /*0c60*/  FFMA R7, R10, R2, R7 ;  /* 0x000000020a077223 */ /* 0x010fca0000000007 */
[----:B------:R2:W-:Y:S02]  /*0c70*/  STG.E desc[UR8][R4.64], R7 ;  /* 0x0000000704007986 */ /* 0x0005e4000c101908 */
.L_x_3:
[----:B------:R-:W5:Y:S01]  /*0c80*/  LDCU UR6, c[0x0][0x398] ;  /* 0x00007300ff0677ac */ /* 0x000f620008000800 */
[----:B------:R-:W-:-:S04]  /*0c90*/  IADD3 R3, PT, PT, R0, R3, RZ ;  /* 0x0000000300037210 */ /* 0x000fc80007ffe0ff */
[----:B-----5:R-:W-:-:S13]  /*0ca0*/  ISETP.GE.AND P0, PT, R3, UR6, PT ;  /* 0x0000000603007c0c */ /* 0x020fda000bf06270 */
[----:B------:R-:W-:Y:S05]  /*0cb0*/  @!P0 BRA `(.L_x_6) ;  /* 0xfffffff400208947 */ /* 0x000fea000383ffff */
[----:B0-----:R-:W-:Y:S05]  /*0cc0*/  EXIT ;  /* 0x000000000000794d */ /* 0x001fea0003800000 */
.L_x_0:
[----:B------:R-:W0:Y:S01]  /*0cd0*/  I2F.U32.RP R8, R0 ;  /* 0x0000000000087306 */ /* 0x000e220000209000 */
[C---:B------:R-:W-:Y:S01]  /*0ce0*/  IMAD.IADD R2, R0.reuse, 0x1, R3 ;  /* 0x0000000100027824 */ /* 0x040fe200078e0203 */
[----:B------:R-:W-:Y:S01]  /*0cf0*/  IADD3 R9, PT, PT, RZ, -R0, RZ ;  /* 0x80000000ff097210 */ /* 0x000fe20007ffe0ff */
[----:B------:R-:W-:Y:S01]  /*0d00*/  BSSY.RECONVERGENT B0, `(.L_x_7) ;  /* 0x0000024000007945 */ /* 0x000fe20003800200 */
[----:B------:R-:W-:Y:S02]  /*0d10*/  ISETP.NE.U32.AND P2, PT, R0, RZ, PT ;  /* 0x000000ff0000720c */ /* 0x000fe40003f45070 */
[C---:B------:R-:W-:Y:S02]  /*0d20*/  ISETP.GE.AND P0, PT, R2.reuse, UR5, PT ;  /* 0x0000000502007c0c */ /* 0x040fe4000bf06270 */
[----:B------:R-:W-:Y:S02]  /*0d30*/  VIMNMX R7, PT, PT, R2, UR5, !PT ;  /* 0x0000000502077c48 */ /* 0x000fe4000ffe0100 */
[----:B------:R-:W-:-:S04]  /*0d40*/  SEL R6, RZ, 0x1, P0 ;  /* 0x00000001ff067807 */ /* 0x000fc80000000000 */
[----:B------:R-:W-:Y:S01]  /*0d50*/  IADD3 R7, PT, PT, R7, -R2, -R6 ;  /* 0x8000000207077210 */ /* 0x000fe20007ffe806 */
[----:B0-----:R-:W0:Y:S02]  /*0d60*/  MUFU.RCP R8, R8 ;  /* 0x0000000800087308 */ /* 0x001e240000001000 */
[----:B0-----:R-:W-:-:S06]  /*0d70*/  VIADD R4, R8, 0xffffffe ;  /* 0x0ffffffe08047836 */ /* 0x001fcc0000000000 */
[----:B------:R0:W1:Y:S02]  /*0d80*/  F2I.FTZ.U32.TRUNC.NTZ R5, R4 ;  /* 0x0000000400057305 */ /* 0x000064000021f000 */
[----:B0-----:R-:W-:Y:S02]  /*0d90*/  HFMA2 R4, -RZ, RZ, 0, 0 ;  /* 0x00000000ff047431 */ /* 0x001fe400000001ff */
[----:B-1----:R-:W-:-:S04]  /*0da0*/  IMAD R9, R9, R5, RZ ;  /* 0x0000000509097224 */ /* 0x002fc800078e02ff */
[----:B------:R-:W-:-:S06]  /*0db0*/  IMAD.HI.U32 R8, R5, R9, R4 ;  /* 0x0000000905087227 */ /* 0x000fcc00078e0004 */
[----:B------:R-:W-:-:S04]  /*0dc0*/  IMAD.HI.U32 R5, R8, R7, RZ ;  /* 0x0000000708057227 */ /* 0x000fc800078e00ff */
[----:B------:R-:W-:-:S04]  /*0dd0*/  IMAD.MOV R2, RZ, RZ, -R5 ;  /* 0x000000ffff027224 */ /* 0x000fc800078e0a05 */
[----:B------:R-:W-:-:S05]  /*0de0*/  IMAD R7, R0, R2, R7 ;  /* 0x0000000200077224 */ /* 0x000fca00078e0207 */
[----:B------:R-:W-:-:S13]  /*0df0*/  ISETP.GE.U32.AND P0, PT, R7, R0, PT ;  /* 0x000000000700720c */ /* 0x000fda0003f06070 */
[----:B------:R-:W-:Y:S01]  /*0e00*/  @P0 IADD3 R7, PT, PT, -R0, R7, RZ ;  /* 0x0000000700070210 */ /* 0x000fe20007ffe1ff */
[----:B------:R-:W-:-:S03]  /*0e10*/  @P0 VIADD R5, R5, 0x1 ;  /* 0x0000000105050836 */ /* 0x000fc60000000000 */
[----:B------:R-:W-:-:S13]  /*0e20*/  ISETP.GE.U32.AND P1, PT, R7, R0, PT ;  /* 0x000000000700720c */ /* 0x000fda0003f26070 */
[----:B------:R-:W-:Y:S02]  /*0e30*/  @P1 IADD3 R5, PT, PT, R5, 0x1, RZ ;  /* 0x0000000105051810 */ /* 0x000fe40007ffe0ff */
[----:B------:R-:W-:-:S05]  /*0e40*/  @!P2 LOP3.LUT R5, RZ, R0, RZ, 0x33, !PT ;  /* 0x00000000ff05a212 */ /* 0x000fca00078e33ff */
[----:B------:R-:W-:-:S05]  /*0e50*/  IMAD.IADD R2, R6, 0x1, R5 ;  /* 0x0000000106027824 */ /* 0x000fca00078e0205 */
[C---:B------:R-:W-:Y:S02]  /*0e60*/  LOP3.LUT R4, R2.reuse, 0x3, RZ, 0xc0, !PT ;  /* 0x0000000302047812 */ /* 0x040fe400078ec0ff */
[----:B------:R-:W-:Y:S02]  /*0e70*/  ISETP.GE.U32.AND P1, PT, R2, 0x3, PT ;  /* 0x000000030200780c */ /* 0x000fe40003f26070 */
[----:B------:R-:W-:-:S13]  /*0e80*/  ISETP.NE.AND P0, PT, R4, 0x3, PT ;  /* 0x000000030400780c */ /* 0x000fda0003f05270 */
[----:B------:R-:W-:Y:S05]  /*0e90*/  @!P0 BRA `(.L_x_8) ;  /* 0x0000000000288947 */ /* 0x000fea0003800000 */
[----:B------:R-:W0:Y:S01]  /*0ea0*/  LDC.64 R6, c[0x0][0x380] ;  /* 0x0000e000ff067b82 */ /* 0x000e220000000a00 */
[----:B------:R-:W-:Y:S01]  /*0eb0*/  IADD3 R2, PT, PT, R2, 0x1, RZ ;  /* 0x0000000102027810 */ /* 0x000fe20007ffe0ff */
[----:B------:R-:W-:-:S03]  /*0ec0*/  IMAD.MOV.U32 R8, RZ, RZ, RZ ;  /* 0x000000ffff087224 */ /* 0x000fc600078e00ff */
[----:B------:R-:W-:-:S07]  /*0ed0*/  LOP3.LUT R9, R2, 0x3, RZ, 0xc0, !PT ;  /* 0x0000000302097812 */ /* 0x000fce00078ec0ff */
.L_x_9:
[----:B0-----:R-:W-:Y:S01]  /*0ee0*/  IMAD.WIDE R4, R3, 0x4, R6 ;  /* 0x0000000403047825 */ /* 0x001fe200078e0206 */
[----:B------:R-:W-:-:S03]  /*0ef0*/  IADD3 R8, PT, PT, R8, 0x1, RZ ;  /* 0x0000000108087810 */ /* 0x000fc60007ffe0ff */
[----:B------:R-:W-:Y:S01]  /*0f00*/  IMAD.IADD R3, R0, 0x1, R3 ;  /* 0x0000000100037824 */ /* 0x000fe200078e0203 */
[----:B------:R1:W-:Y:S01]  /*0f10*/  STG.E desc[UR8][R4.64], RZ ;  /* 0x000000ff04007986 */ /* 0x0003e2000c101908 */
[----:B------:R-:W-:-:S13]  /*0f20*/  ISETP.NE.AND P0, PT, R8, R9, PT ;  /* 0x000000090800720c */ /* 0x000fda0003f05270 */
[----:B-1----:R-:W-:Y:S05]  /*0f30*/  @P0 BRA `(.L_x_9) ;  /* 0xfffffffc00e80947 */ /* 0x002fea000383ffff */
.L_x_8:
[----:B------:R-:W-:Y:S05]  /*0f40*/  BSYNC.RECONVERGENT B0 ;  /* 0x0000000000007941 */ /* 0x000fea0003800200 */
.L_x_7:
[----:B------:R-:W-:Y:S05]  /*0f50*/  @!P1 EXIT ;  /* 0x000000000000994d */ /* 0x000fea0003800000 */
[----:B------:R-:W0:Y:S02]  /*0f60*/  LDC.64 R10, c[0x0][0x380] ;  /* 0x0000e000ff0a7b82 */ /* 0x000e240000000a00 */
.L_x_10:
[----:B01----:R-:W-:Y:S01]  /*0f70*/  IMAD.WIDE R12, R3, 0x4, R10 ;  /* 0x00000004030c7825 */ /* 0x003fe200078e020a */
[----:B------:R-:W-:-:S04]  /*0f80*/  LEA R3, R0, R3, 0x2 ;  /* 0x0000000300037211 */ /* 0x000fc800078e10ff */
[----:B------:R1:W-:Y:S01]  /*0f90*/  STG.E desc[UR8][R12.64], RZ ;  /* 0x000000ff0c007986 */ /* 0x0003e2000c101908 */
[----:B------:R-:W-:Y:S01]  /*0fa0*/  IMAD.WIDE R4, R0, 0x4, R12 ;  /* 0x0000000400047825 */ /* 0x000fe200078e020c */
[----:B------:R-:W-:-:S04]  /*0fb0*/  ISETP.GE.AND P0, PT, R3, UR5, PT ;  /* 0x0000000503007c0c */ /* 0x000fc8000bf06270 */
[----:B------:R1:W-:Y:S01]  /*0fc0*/  STG.E desc[UR8][R4.64], RZ ;  /* 0x000000ff04007986 */ /* 0x0003e2000c101908 */
[----:B------:R-:W-:-:S05]  /*0fd0*/  IMAD.WIDE R6, R0, 0x4, R4 ;  /* 0x0000000400067825 */ /* 0x000fca00078e0204 */
[----:B------:R1:W-:Y:S01]  /*0fe0*/  STG.E desc[UR8][R6.64], RZ ;  /* 0x000000ff06007986 */ /* 0x0003e2000c101908 */
[----:B------:R-:W-:-:S05]  /*0ff0*/  IMAD.WIDE R8, R0, 0x4, R6 ;  /* 0x0000000400087825 */ /* 0x000fca00078e0206 */
[----:B------:R1:W-:Y:S01]  /*1000*/  STG.E desc[UR8][R8.64], RZ ;  /* 0x000000ff08007986 */ /* 0x0003e2000c101908 */
[----:B------:R-:W-:Y:S05]  /*1010*/  @!P0 BRA `(.L_x_10) ;  /* 0xfffffffc00d48947 */ /* 0x000fea000383ffff */
[----:B------:R-:W-:Y:S05]  /*1020*/  EXIT ;  /* 0x000000000000794d */ /* 0x000fea0003800000 */
.L_x_11:
[----:B------:R-:W-:-:S00]  /*1030*/  BRA `(.L_x_11) ;  /* 0xfffffffc00fc7947 */ /* 0x000fc0000383ffff */
[----:B------:R-:W-:-:S00]  /*1040*/  NOP ;  /* 0x0000000000007918 */ /* 0x000fc00000000000 */
        /* <DEDUP_REMOVED lines=11> */
.L_x_21:


//--------------------- .text._Z11dot_productPfS_S_i --------------------------
	.section	.text._Z11dot_productPfS_S_i,"ax",@progbits
	.align	128
        .global         _Z11dot_productPfS_S_i
        .type           _Z11dot_productPfS_S_i,@function
        .size           _Z11dot_productPfS_S_i,(.L_x_22 - _Z11dot_productPfS_S_i)
        .other          _Z11dot_productPfS_S_i,@"STO_CUDA_ENTRY STV_DEFAULT"
_Z11dot_productPfS_S_i:
.text._Z11dot_productPfS_S_i:
[----:B------:R-:W-:Y:S01]  /*0000*/  LDC R1, c[0x0][0x37c] ;  /* 0x0000df00ff017b82 */ /* 0x000fe20000000800 */
[----:B------:R-:W0:Y:S01]  /*0010*/  S2R R0, SR_TID.X ;  /* 0x0000000000007919 */ /* 0x000e220000002100 */
[----:B------:R-:W1:Y:S06]  /*0020*/  LDCU UR4, c[0x0][0x360] ;  /* 0x00006c00ff0477ac */ /* 0x000e6c0008000800 */
[----:B------:R-:W1:Y:S01]  /*0030*/  LDC R5, c[0x0][0x370] ;  /* 0x0000dc00ff057b82 */ /* 0x000e620000000800 */
[----:B------:R-:W-:Y:S01]  /*0040*/  BSSY.RECONVERGENT B0, `(.L_x_12) ;  /* 0x0000052000007945 */ /* 0x000fe20003800200 */
[----:B------:R-:W0:Y:S01]  /*0050*/  S2R R3, SR_CTAID.X ;  /* 0x0000000000037919 */ /* 0x000e220000002500 */
[----:B------:R-:W2:Y:S01]  /*0060*/  LDCU UR5, c[0x0][0x398] ;  /* 0x00007300ff0577ac */ /* 0x000ea20008000800 */
[----:B------:R-:W-:Y:S01]  /*0070*/  HFMA2 R4, -RZ, RZ, 0, 0 ;  /* 0x00000000ff047431 */ /* 0x000fe200000001ff */
[----:B------:R-:W3:Y:S01]  /*0080*/  LDCU.64 UR6, c[0x0][0x358] ;  /* 0x00006b00ff0677ac */ /* 0x000ee20008000a00 */
[----:B-1----:R-:W-:-:S02]  /*0090*/  IMAD R5, R5, UR4, RZ ;  /* 0x0000000405057c24 */ /* 0x002fc4000f8e02ff */
[----:B0-----:R-:W-:Y:S02]  /*00a0*/  IMAD R2, R3, UR4, R0 ;  /* 0x0000000403027c24 */ /* 0x001fe4000f8e0200 */
[----:B------:R-:W-:-:S03]  /*00b0*/  IMAD.U32 R3, RZ, RZ, UR4 ;  /* 0x00000004ff037e24 */ /* 0x000fc6000f8e00ff */
[----:B--2---:R-:W-:-:S13]  /*00c0*/  ISETP.GE.AND P0, PT, R2, UR5, PT ;  /* 0x0000000502007c0c */ /* 0x004fda000bf06270 */
[----:B---3--:R-:W-:Y:S05]  /*00d0*/  @P0 BRA `(.L_x_13) ;  /* 0x0000000400200947 */ /* 0x008fea0003800000 */
[----:B------:R-:W0:Y:S01]  /*00e0*/  I2F.U32.RP R10, R5 ;  /* 0x00000005000a7306 */ /* 0x000e220000209000 */
[C---:B------:R-:W-:Y:S01]  /*00f0*/  IADD3 R4, PT, PT, R5.reuse, R2, RZ ;  /* 0x0000000205047210 */ /* 0x040fe20007ffe0ff */
[----:B------:R-:W-:Y:S01]  /*0100*/  IMAD.MOV R11, RZ, RZ, -R5 ;  /* 0x000000ffff0b7224 */ /* 0x000fe200078e0a05 */
[----:B------:R-:W-:Y:S01]  /*0110*/  ISETP.NE.U32.AND P2, PT, R5, RZ, PT ;  /* 0x000000ff0500720c */ /* 0x000fe20003f45070 */
[----:B------:R-:W-:Y:S01]  /*0120*/  BSSY.RECONVERGENT B1, `(.L_x_14) ;  /* 0x0000029000017945 */ /* 0x000fe20003800200 */
[C---:B------:R-:W-:Y:S02]  /*0130*/  ISETP.GE.AND P0, PT, R4.reuse, UR5, PT ;  /* 0x0000000504007c0c */ /* 0x040fe4000bf06270 */
[----:B------:R-:W-:Y:S02]  /*0140*/  VIMNMX R9, PT, PT, R4, UR5, !PT ;  /* 0x0000000504097c48 */ /* 0x000fe4000ffe0100 */
[----:B------:R-:W-:-:S04]  /*0150*/  SEL R8, RZ, 0x1, P0 ;  /* 0x00000001ff087807 */ /* 0x000fc80000000000 */
[----:B------:R-:W-:Y:S01]  /*0160*/  IADD3 R4, PT, PT, R9, -R4, -R8 ;  /* 0x8000000409047210 */ /* 0x000fe20007ffe808 */
[----:B0-----:R-:W0:Y:S02]  /*0170*/  MUFU.RCP R10, R10 ;  /* 0x0000000a000a7308 */ /* 0x001e240000001000 */
[----:B0-----:R-:W-:-:S06]  /*0180*/  IADD3 R6, PT, PT, R10, 0xffffffe, RZ ;  /* 0x0ffffffe0a067810 */ /* 0x001fcc0007ffe0ff */
[----:B------:R0:W1:Y:S02]  /*0190*/  F2I.FTZ.U32.TRUNC.NTZ R7, R6 ;  /* 0x0000000600077305 */ /* 0x000064000021f000 */
[----:B0-----:R-:W-:Y:S02]  /*01a0*/  IMAD.MOV.U32 R6, RZ, RZ, RZ ;  /* 0x000000ffff067224 */ /* 0x001fe400078e00ff */
[----:B-1----:R-:W-:-:S04]  /*01b0*/  IMAD R11, R11, R7, RZ ;  /* 0x000000070b0b7224 */ /* 0x002fc800078e02ff */
[----:B------:R-:W-:-:S06]  /*01c0*/  IMAD.HI.U32 R7, R7, R11, R6 ;  /* 0x0000000b07077227 */ /* 0x000fcc00078e0006 */
[----:B------:R-:W-:-:S05]  /*01d0*/  IMAD.HI.U32 R7, R7, R4, RZ ;  /* 0x0000000407077227 */ /* 0x000fca00078e00ff */
[----:B------:R-:W-:-:S05]  /*01e0*/  IADD3 R6, PT, PT, -R7, RZ, RZ ;  /* 0x000000ff07067210 */ /* 0x000fca0007ffe1ff */
[----:B------:R-:W-:-:S05]  /*01f0*/  IMAD R4, R5, R6, R4 ;  /* 0x0000000605047224 */ /* 0x000fca00078e0204 */
[----:B------:R-:W-:-:S13]  /*0200*/  ISETP.GE.U32.AND P0, PT, R4, R5, PT ;  /* 0x000000050400720c */ /* 0x000fda0003f06070 */
[----:B------:R-:W-:Y:S01]  /*0210*/  @P0 IMAD.IADD R4, R4, 0x1, -R5 ;  /* 0x0000000104040824 */ /* 0x000fe200078e0a05 */
[----:B------:R-:W-:-:S04]  /*0220*/  @P0 IADD3 R7, PT, PT, R7, 0x1, RZ ;  /* 0x0000000107070810 */ /* 0x000fc80007ffe0ff */
[----:B------:R-:W-:-:S13]  /*0230*/  ISETP.GE.U32.AND P1, PT, R4, R5, PT ;  /* 0x000000050400720c */ /* 0x000fda0003f26070 */
[----:B------:R-:W-:Y:S01]  /*0240*/  @P1 VIADD R7, R7, 0x1 ;  /* 0x0000000107071836 */ /* 0x000fe20000000000 */
[----:B------:R-:W-:-:S04]  /*0250*/  @!P2 LOP3.LUT R7, RZ, R5, RZ, 0x33, !PT ;  /* 0x00000005ff07a212 */ /* 0x000fc800078e33ff */
[----:B------:R-:W-:-:S04]  /*0260*/  IADD3 R10, PT, PT, R8, R7, RZ ;  /* 0x00000007080a7210 */ /* 0x000fc80007ffe0ff */
[C---:B------:R-:W-:Y:S02]  /*0270*/  LOP3.LUT R4, R10.reuse, 0x3, RZ, 0xc0, !PT ;  /* 0x000000030a047812 */ /* 0x040fe400078ec0ff */
[----:B------:R-:W-:Y:S02]  /*0280*/  ISETP.GE.U32.AND P1, PT, R10, 0x3, PT ;  /* 0x000000030a00780c */ /* 0x000fe40003f26070 */
[----:B------:R-:W-:Y:S01]  /*0290*/  ISETP.NE.AND P0, PT, R4, 0x3, PT ;  /* 0x000000030400780c */ /* 0x000fe20003f05270 */
[----:B------:R-:W-:-:S12]  /*02a0*/  IMAD.MOV.U32 R4, RZ, RZ, RZ ;  /* 0x000000ffff047224 */ /* 0x000fd800078e00ff */
[----:B------:R-:W-:Y:S05]  /*02b0*/  @!P0 BRA `(.L_x_15) ;  /* 0x00000000003c8947 */ /* 0x000fea0003800000 */
[----:B------:R-:W0:Y:S01]  /*02c0*/  LDC.64 R6, c[0x0][0x390] ;  /* 0x0000e400ff067b82 */ /* 0x000e220000000a00 */
[----:B------:R-:W-:-:S04]  /*02d0*/  IADD3 R4, PT, PT, R10, 0x1, RZ ;  /* 0x000000010a047810 */ /* 0x000fc80007ffe0ff */
[----:B------:R-:W-:Y:S01]  /*02e0*/  LOP3.LUT R10, R4, 0x3, RZ, 0xc0, !PT ;  /* 0x00000003040a7812 */ /* 0x000fe200078ec0ff */
[----:B------:R-:W-:Y:S02]  /*02f0*/  IMAD.MOV.U32 R4, RZ, RZ, RZ ;  /* 0x000000ffff047224 */ /* 0x000fe400078e00ff */
[----:B------:R-:W1:Y:S01]  /*0300*/  LDC.64 R8, c[0x0][0x388] ;  /* 0x0000e200ff087b82 */ /* 0x000e620000000a00 */
[----:B------:R-:W-:-:S07]  /*0310*/  IADD3 R14, PT, PT, -R10, RZ, RZ ;  /* 0x000000ff0a0e7210 */ /* 0x000fce0007ffe1ff */
.L_x_16:
[----:B0-----:R-:W-:-:S04]  /*0320*/  IMAD.WIDE R10, R2, 0x4, R6 ;  /* 0x00000004020a7825 */ /* 0x001fc800078e0206 */
[----:B-1----:R-:W-:Y:S02]  /*0330*/  IMAD.WIDE R12, R2, 0x4, R8 ;  /* 0x00000004020c7825 */ /* 0x002fe400078e0208 */
[----:B------:R-:W2:Y:S04]  /*0340*/  LDG.E R10, desc[UR6][R10.64] ;  /* 0x000000060a0a7981 */ /* 0x000ea8000c1e1900 */
[----:B------:R-:W2:Y:S01]  /*0350*/  LDG.E R13, desc[UR6][R12.64] ;  /* 0x000000060c0d7981 */ /* 0x000ea2000c1e1900 */
[----:B------:R-:W-:Y:S01]  /*0360*/  VIADD R14, R14, 0x1 ;  /* 0x000000010e0e7836 */ /* 0x000fe20000000000 */
[----:B------:R-:W-:-:S04]  /*0370*/  IADD3 R2, PT, PT, R5, R2, RZ ;  /* 0x0000000205027210 */ /* 0x000fc80007ffe0ff */
[----:B------:R-:W-:Y:S01]  /*0380*/  ISETP.NE.AND P0, PT, R14, RZ, PT ;  /* 0x000000ff0e00720c */ /* 0x000fe20003f05270 */
[----:B--2---:R-:W-:-:S12]  /*0390*/  FFMA R4, R13, R10, R4 ;  /* 0x0000000a0d047223 */ /* 0x004fd80000000004 */
[----:B------:R-:W-:Y:S05]  /*03a0*/  @P0 BRA `(.L_x_16) ;  /* 0xfffffffc00dc0947 */ /* 0x000fea000383ffff */
.L_x_15:
[----:B------:R-:W-:Y:S05]  /*03b0*/  BSYNC.RECONVERGENT B1 ;  /* 0x0000000000017941 */ /* 0x000fea0003800200 */
.L_x_14:
[----:B------:R-:W-:Y:S05]  /*03c0*/  @!P1 BRA `(.L_x_13) ;  /* 0x0000000000649947 */ /* 0x000fea0003800000 */
.L_x_17:
[----:B------:R-:W0:Y:S08]  /*03d0*/  LDC.64 R6, c[0x0][0x388] ;  /* 0x0000e200ff067b82 */ /* 0x000e300000000a00 */
[----:B------:R-:W1:Y:S01]  /*03e0*/  LDC.64 R8, c[0x0][0x390] ;  /* 0x0000e400ff087b82 */ /* 0x000e620000000a00 */
[----:B0-----:R-:W-:-:S04]  /*03f0*/  IMAD.WIDE R18, R2, 0x4, R6 ;  /* 0x0000000402127825 */ /* 0x001fc800078e0206 */
[----:B------:R-:W-:Y:S02]  /*0400*/  IMAD.WIDE R10, R5, 0x4, R18 ;  /* 0x00000004050a7825 */ /* 0x000fe400078e0212 */
[----:B------:R-:W2:Y:S02]  /*0410*/  LDG.E R19, desc[UR6][R18.64] ;  /* 0x0000000612137981 */ /* 0x000ea4000c1e1900 */
[----:B-1----:R-:W-:-:S04]  /*0420*/  IMAD.WIDE R20, R2, 0x4, R8 ;  /* 0x0000000402147825 */ /* 0x002fc800078e0208 */
[C---:B------:R-:W-:Y:S02]  /*0430*/  IMAD.WIDE R12, R5.reuse, 0x4, R20 ;  /* 0x00000004050c7825 */ /* 0x040fe400078e0214 */
[----:B------:R-:W2:Y:S02]  /*0440*/  LDG.E R20, desc[UR6][R20.64] ;  /* 0x0000000614147981 */ /* 0x000ea4000c1e1900 */
[C---:B------:R-:W-:Y:S02]  /*0450*/  IMAD.WIDE R14, R5.reuse, 0x4, R10 ;  /* 0x00000004050e7825 */ /* 0x040fe400078e020a */
[----:B------:R-:W3:Y:S02]  /*0460*/  LDG.E R10, desc[UR6][R10.64] ;  /* 0x000000060a0a7981 */ /* 0x000ee4000c1e1900 */
[C---:B------:R-:W-:Y:S02]  /*0470*/  IMAD.WIDE R6, R5.reuse, 0x4, R12 ;  /* 0x0000000405067825 */ /* 0x040fe400078e020c */
[----:B------:R-:W3:Y:S02]  /*0480*/  LDG.E R12, desc[UR6][R12.64] ;  /* 0x000000060c0c7981 */ /* 0x000ee4000c1e1900 */
[----:B------:R-:W-:-:S02]  /*0490*/  IMAD.WIDE R16, R5, 0x4, R14 ;  /* 0x0000000405107825 */ /* 0x000fc400078e020e */
[----:B------:R-:W4:Y:S02]  /*04a0*/  LDG.E R22, desc[UR6][R14.64] ;  /* 0x000000060e167981 */ /* 0x000f24000c1e1900 */
[C---:B------:R-:W-:Y:S02]  /*04b0*/  IMAD.WIDE R8, R5.reuse, 0x4, R6 ;  /* 0x0000000405087825 */ /* 0x040fe400078e0206 */
[----:B------:R-:W4:Y:S04]  /*04c0*/  LDG.E R6, desc[UR6][R6.64] ;  /* 0x0000000606067981 */ /* 0x000f28000c1e1900 */
[----:B------:R-:W5:Y:S04]  /*04d0*/  LDG.E R16, desc[UR6][R16.64] ;  /* 0x0000000610107981 */ /* 0x000f68000c1e1900 */
[----:B------:R-:W5:Y:S01]  /*04e0*/  LDG.E R8, desc[UR6][R8.64] ;  /* 0x0000000608087981 */ /* 0x000f62000c1e1900 */
[----:B------:R-:W-:-:S05]  /*04f0*/  IMAD R2, R5, 0x4, R2 ;  /* 0x0000000405027824 */ /* 0x000fca00078e0202 */
[----:B------:R-:W-:Y:S01]  /*0500*/  ISETP.GE.AND P0, PT, R2, UR5, PT ;  /* 0x0000000502007c0c */ /* 0x000fe2000bf06270 */
[----:B--2---:R-:W-:-:S04]  /*0510*/  FFMA R19, R19, R20, R4 ;  /* 0x0000001413137223 */ /* 0x004fc80000000004 */
[----:B---3--:R-:W-:-:S04]  /*0520*/  FFMA R19, R10, R12, R19 ;  /* 0x0000000c0a137223 */ /* 0x008fc80000000013 */
[----:B----4-:R-:W-:-:S04]  /*0530*/  FFMA R19, R22, R6, R19 ;  /* 0x0000000616137223 */ /* 0x010fc80000000013 */
[----:B-----5:R-:W-:Y:S01]  /*0540*/  FFMA R4, R16, R8, R19 ;  /* 0x0000000810047223 */ /* 0x020fe20000000013 */
[----:B------:R-:W-:Y:S06]  /*0550*/  @!P0 BRA `(.L_x_17) ;  /* 0xfffffffc009c8947 */ /* 0x000fec000383ffff */
.L_x_13:
[----:B------:R-:W-:Y:S05]  /*0560*/  BSYNC.RECONVERGENT B0 ;  /* 0x0000000000007941 */ /* 0x000fea0003800200 */
.L_x_12:
[----:B------:R-:W0:Y:S01]  /*0570*/  S2UR UR5, SR_CgaCtaId ;  /* 0x00000000000579c3 */ /* 0x000e220000008800 */
[----:B------:R-:W-:Y:S01]  /*0580*/  UMOV UR4, 0x400 ;  /* 0x0000040000047882 */ /* 0x000fe20000000000 */
[----:B------:R-:W-:Y:S02]  /*0590*/  ISETP.GE.U32.AND P1, PT, R3, 0x2, PT ;  /* 0x000000020300780c */ /* 0x000fe40003f26070 */
[----:B------:R-:W-:Y:S01]  /*05a0*/  ISETP.NE.AND P0, PT, R0, RZ, PT ;  /* 0x000000ff0000720c */ /* 0x000fe20003f05270 */
[----:B0-----:R-:W-:-:S06]  /*05b0*/  ULEA UR4, UR5, UR4, 0x18 ;  /* 0x0000000405047291 */ /* 0x001fcc000f8ec0ff */
[----:B------:R-:W-:-:S05]  /*05c0*/  LEA R5, R0, UR4, 0x2 ;  /* 0x0000000400057c11 */ /* 0x000fca000f8e10ff */
[----:B------:R0:W-:Y:S01]  /*05d0*/  STS [R5], R4 ;  /* 0x0000000405007388 */ /* 0x0001e20000000800 */
[----:B------:R-:W-:Y:S06]  /*05e0*/  BAR.SYNC.DEFER_BLOCKING 0x0 ;  /* 0x0000000000007b1d */ /* 0x000fec0000010000 */
[----:B------:R-:W-:Y:S05]  /*05f0*/  @!P1 BRA `(.L_x_18) ;  /* 0x00000000002c9947 */ /* 0x000fea0003800000 */
.L_x_19:
[----:B------:R-:W-:-:S04]  /*0600*/  SHF.R.U32.HI R6, RZ, 0x1, R3 ;  /* 0x00000001ff067819 */ /* 0x000fc80000011603 */
[----:B------:R-:W-:-:S13]  /*0610*/  ISETP.GE.U32.AND P1, PT, R0, R6, PT ;  /* 0x000000060000720c */ /* 0x000fda0003f26070 */
[----:B------:R-:W-:Y:S01]  /*0620*/  @!P1 LEA R2, R6, R5, 0x2 ;  /* 0x0000000506029211 */ /* 0x000fe200078e10ff */
[----:B------:R-:W-:Y:S05]  /*0630*/  @!P1 LDS R7, [R5] ;  /* 0x0000000005079984 */ /* 0x000fea0000000800 */
[----:B------:R-:W0:Y:S02]  /*0640*/  @!P1 LDS R2, [R2] ;  /* 0x0000000002029984 */ /* 0x000e240000000800 */
[----:B0-----:R-:W-:-:S05]  /*0650*/  @!P1 FADD R4, R2, R7 ;  /* 0x0000000702049221 */ /* 0x001fca0000000000 */
[----:B------:R1:W-:Y:S01]  /*0660*/  @!P1 STS [R5], R4 ;  /* 0x0000000405009388 */ /* 0x0003e20000000800 */
[----:B------:R-:W-:Y:S01]  /*0670*/  BAR.SYNC.DEFER_BLOCKING 0x0 ;  /* 0x0000000000007b1d */ /* 0x000fe20000010000 */
[----:B------:R-:W-:Y:S02]  /*0680*/  ISETP.GT.U32.AND P1, PT, R3, 0x3, PT ;  /* 0x000000030300780c */ /* 0x000fe40003f24070 */
[----:B------:R-:W-:-:S11]  /*0690*/  MOV R3, R6 ;  /* 0x0000000600037202 */ /* 0x000fd60000000f00 */
[----:B-1----:R-:W-:Y:S05]  /*06a0*/  @P1 BRA `(.L_x_19) ;  /* 0xfffffffc00d41947 */ /* 0x002fea000383ffff */
.L_x_18:
[----:B------:R-:W-:Y:S05]  /*06b0*/  @P0 EXIT ;  /* 0x000000000000094d */ /* 0x000fea0003800000 */
[----:B------:R-:W1:Y:S01]  /*06c0*/  S2UR UR5, SR_CgaCtaId ;  /* 0x00000000000579c3 */ /* 0x000e620000008800 */
[----:B------:R-:W-:-:S07]  /*06d0*/  UMOV UR4, 0x400 ;  /* 0x0000040000047882 */ /* 0x000fce0000000000 */
[----:B------:R-:W2:Y:S01]  /*06e0*/  LDC.64 R2, c[0x0][0x380] ;  /* 0x0000e000ff027b82 */ /* 0x000ea20000000a00 */
[----:B-1----:R-:W-:-:S09]  /*06f0*/  ULEA UR4, UR5, UR4, 0x18 ;  /* 0x0000000405047291 */ /* 0x002fd2000f8ec0ff */
[----:B0-----:R-:W2:Y:S04]  /*0700*/  LDS R5, [UR4] ;  /* 0x00000004ff057984 */ /* 0x001ea80008000800 */
[----:B--2---:R-:W-:Y:S01]  /*0710*/  REDG.E.ADD.F32.FTZ.RN.STRONG.GPU desc[UR6][R2.64], R5 ;  /* 0x00000005020079a6 */ /* 0x004fe2000c12f306 */
[----:B------:R-:W-:Y:S05]  /*0720*/  EXIT ;  /* 0x000000000000794d */ /* 0x000fea0003800000 */
.L_x_20:
        /* <DEDUP_REMOVED lines=13> */
.L_x_22:


//--------------------- .nv.shared._Z14convolution_1dPfS_S_iiPbf --------------------------
	.section	.nv.shared._Z14convolution_1dPfS_S_iiPbf,"aw",@nobits
	.sectionflags	@""
	.align	16
	.zero		1024


//--------------------- .nv.shared.reserved.0     --------------------------
	.section	.nv.shared.reserved.0,"aw",@nobits
	.weak		__nv_reservedSMEM_offset_0_alias
	.size		__nv_reservedSMEM_offset_0_alias, 0, 64
	.other		__nv_reservedSMEM_offset_0_alias,@"STO_CUDA_RESERVED_SHARED STV_DEFAULT"
__nv_reservedSMEM_offset_0_alias:
	.zero		0
	.zero		64


//--------------------- .nv.shared._Z11dot_productPfS_S_i --------------------------
	.section	.nv.shared._Z11dot_productPfS_S_i,"aw",@nobits
	.sectionflags	@""
	.align	16
	.zero		1024


//--------------------- .nv.constant0._Z14convolution_1dPfS_S_iiPbf --------------------------
	.section	.nv.constant0._Z14convolution_1dPfS_S_iiPbf,"a",@progbits
	.sectionflags	@""
	.align	4
.nv.constant0._Z14convolution_1dPfS_S_iiPbf:
	.zero		940


//--------------------- .nv.constant0._Z11dot_productPfS_S_i --------------------------
	.section	.nv.constant0._Z11dot_productPfS_S_i,"a",@progbits
	.sectionflags	@""
	.align	4
.nv.constant0._Z11dot_productPfS_S_i:
	.zero		924


//--------------------- SYMBOLS --------------------------

	.type		.nv.reservedSmem.offset0,@object
	.size		.nv.reservedSmem.offset0,0x4
	.type		.nv.reservedSmem.cap,@object
	.size		.nv.reservedSmem.cap,0x4
